//
// Generated by NVIDIA NVVM Compiler
//
// Compiler Build ID: CL-36424714
// Cuda compilation tools, release 13.0, V13.0.88
// Based on NVVM 20.0.0
//

.version 9.0
.target sm_100
.address_size 64

	// .globl	_Z4stepiPfPiS0_S0_S0_S0_fffff

.visible .entry _Z4stepiPfPiS0_S0_S0_S0_fffff(
	.param .u32 _Z4stepiPfPiS0_S0_S0_S0_fffff_param_0,
	.param .u64 .ptr .align 1 _Z4stepiPfPiS0_S0_S0_S0_fffff_param_1,
	.param .u64 .ptr .align 1 _Z4stepiPfPiS0_S0_S0_S0_fffff_param_2,
	.param .u64 .ptr .align 1 _Z4stepiPfPiS0_S0_S0_S0_fffff_param_3,
	.param .u64 .ptr .align 1 _Z4stepiPfPiS0_S0_S0_S0_fffff_param_4,
	.param .u64 .ptr .align 1 _Z4stepiPfPiS0_S0_S0_S0_fffff_param_5,
	.param .u64 .ptr .align 1 _Z4stepiPfPiS0_S0_S0_S0_fffff_param_6,
	.param .f32 _Z4stepiPfPiS0_S0_S0_S0_fffff_param_7,
	.param .f32 _Z4stepiPfPiS0_S0_S0_S0_fffff_param_8,
	.param .f32 _Z4stepiPfPiS0_S0_S0_S0_fffff_param_9,
	.param .f32 _Z4stepiPfPiS0_S0_S0_S0_fffff_param_10,
	.param .f32 _Z4stepiPfPiS0_S0_S0_S0_fffff_param_11
)
{
	.reg .pred 	%p<49>;
	.reg .b32 	%r<77>;
	.reg .b32 	%f<325>;
	.reg .b64 	%rd<34>;
	.reg .b64 	%fd<6>;

	ld.param.u32 	%r13, [_Z4stepiPfPiS0_S0_S0_S0_fffff_param_0];
	ld.param.u64 	%rd9, [_Z4stepiPfPiS0_S0_S0_S0_fffff_param_1];
	ld.param.u64 	%rd7, [_Z4stepiPfPiS0_S0_S0_S0_fffff_param_3];
	ld.param.u64 	%rd8, [_Z4stepiPfPiS0_S0_S0_S0_fffff_param_4];
	ld.param.u64 	%rd10, [_Z4stepiPfPiS0_S0_S0_S0_fffff_param_5];
	ld.param.u64 	%rd11, [_Z4stepiPfPiS0_S0_S0_S0_fffff_param_6];
	ld.param.f32 	%f55, [_Z4stepiPfPiS0_S0_S0_S0_fffff_param_10];
	cvta.to.global.u64 	%rd1, %rd11;
	cvta.to.global.u64 	%rd2, %rd10;
	cvta.to.global.u64 	%rd3, %rd9;
	mov.u32 	%r14, %ctaid.x;
	shl.b32 	%r15, %r14, 9;
	mov.u32 	%r16, %tid.x;
	add.s32 	%r1, %r15, %r16;
	setp.ge.s32 	%p1, %r1, %r13;
	@%p1 bra 	$L__BB0_36;
	cvta.to.global.u64 	%rd12, %rd8;
	shl.b32 	%r18, %r1, 1;
	mul.wide.s32 	%rd13, %r1, 4;
	add.s64 	%rd14, %rd12, %rd13;
	ld.global.u32 	%r2, [%rd14];
	setp.lt.s32 	%p2, %r2, 1;
	mul.wide.s32 	%rd15, %r18, 4;
	add.s64 	%rd4, %rd3, %rd15;
	mov.b32 	%r75, 0;
	mov.f32 	%f321, 0f00000000;
	mov.f32 	%f322, %f321;
	@%p2 bra 	$L__BB0_35;
	ld.param.f32 	%f313, [_Z4stepiPfPiS0_S0_S0_S0_fffff_param_11];
	cvta.to.global.u64 	%rd16, %rd7;
	add.s64 	%rd18, %rd16, %rd13;
	ld.global.u32 	%r3, [%rd18];
	ld.global.f32 	%f1, [%rd4];
	ld.global.f32 	%f2, [%rd4+4];
	cvt.f64.f32 	%fd3, %f313;
	add.f64 	%fd1, %fd3, %fd3;
	mov.f32 	%f322, 0f00000000;
	mov.b32 	%r72, 0;
	add.s64 	%rd27, %rd1, %rd13;
	mov.u32 	%r75, %r72;
	mov.f32 	%f321, %f322;
$L__BB0_3:
	add.s32 	%r21, %r3, %r72;
	mul.wide.s32 	%rd19, %r21, 4;
	add.s64 	%rd20, %rd2, %rd19;
	ld.global.u32 	%r6, [%rd20];
	shl.b32 	%r22, %r6, 1;
	mul.wide.s32 	%rd21, %r22, 4;
	add.s64 	%rd22, %rd3, %rd21;
	ld.global.f32 	%f5, [%rd22];
	sub.f32 	%f6, %f1, %f5;
	ld.global.f32 	%f7, [%rd22+4];
	sub.f32 	%f8, %f2, %f7;
	mul.f32 	%f59, %f8, %f8;
	fma.rn.f32 	%f60, %f6, %f6, %f59;
	sqrt.rn.f32 	%f9, %f60;
	mov.b32 	%r74, 0;
$L__BB0_4:
	add.s32 	%r23, %r3, %r74;
	mul.wide.s32 	%rd23, %r23, 4;
	add.s64 	%rd24, %rd2, %rd23;
	ld.global.u32 	%r24, [%rd24];
	shl.b32 	%r25, %r24, 1;
	mul.wide.s32 	%rd25, %r25, 4;
	add.s64 	%rd5, %rd3, %rd25;
	ld.global.f32 	%f10, [%rd5];
	sub.f32 	%f11, %f1, %f10;
	abs.f32 	%f12, %f11;
	setp.eq.f32 	%p3, %f11, 0f3F800000;
	mov.f32 	%f317, 0f3F800000;
	@%p3 bra 	$L__BB0_9;
	setp.num.f32 	%p4, %f12, %f12;
	@%p4 bra 	$L__BB0_7;
	mov.f32 	%f119, 0f40000000;
	add.rn.f32 	%f317, %f11, %f119;
	bra.uni 	$L__BB0_9;
$L__BB0_7:
	abs.f32 	%f62, %f11;
	setp.lt.f32 	%p5, %f62, 0f00800000;
	mul.f32 	%f64, %f62, 0f4B800000;
	selp.f32 	%f65, %f64, %f62, %p5;
	mov.b32 	%r26, %f65;
	add.s32 	%r27, %r26, -1060439283;
	and.b32  	%r28, %r27, -8388608;
	sub.s32 	%r29, %r26, %r28;
	mov.b32 	%f66, %r29;
	cvt.rn.f32.s32 	%f67, %r28;
	selp.f32 	%f68, 0fC1C00000, 0f00000000, %p5;
	fma.rn.f32 	%f69, %f67, 0f34000000, %f68;
	add.f32 	%f70, %f66, 0fBF800000;
	add.f32 	%f71, %f66, 0f3F800000;
	rcp.approx.ftz.f32 	%f72, %f71;
	add.f32 	%f73, %f70, %f70;
	mul.f32 	%f74, %f73, %f72;
	mul.f32 	%f75, %f74, %f74;
	neg.f32 	%f76, %f74;
	sub.f32 	%f77, %f70, %f74;
	add.f32 	%f78, %f77, %f77;
	fma.rn.f32 	%f79, %f76, %f70, %f78;
	mul.rn.f32 	%f80, %f72, %f79;
	fma.rn.f32 	%f81, %f75, 0f3A2C32E4, 0f3B52E7DB;
	fma.rn.f32 	%f82, %f81, %f75, 0f3C93BB73;
	fma.rn.f32 	%f83, %f82, %f75, 0f3DF6384F;
	mul.rn.f32 	%f84, %f83, %f75;
	fma.rn.f32 	%f85, %f74, 0f3FB8AA3B, %f69;
	mul.f32 	%f86, %f84, 0f40400000;
	sub.f32 	%f87, %f69, %f85;
	fma.rn.f32 	%f88, %f74, 0f3FB8AA3B, %f87;
	fma.rn.f32 	%f89, %f80, 0f3FB8AA3B, %f88;
	fma.rn.f32 	%f90, %f74, 0f32A55E34, %f89;
	fma.rn.f32 	%f91, %f86, %f80, %f90;
	fma.rn.f32 	%f92, %f84, %f74, %f91;
	add.rn.f32 	%f93, %f85, %f92;
	mov.f32 	%f94, 0f40000000;
	mul.rn.f32 	%f95, %f93, %f94;
	cvt.rni.f32.f32 	%f96, %f95;
	sub.f32 	%f97, %f95, %f96;
	neg.f32 	%f98, %f95;
	fma.rn.f32 	%f99, %f93, 0f40000000, %f98;
	neg.f32 	%f100, %f85;
	add.rn.f32 	%f101, %f93, %f100;
	neg.f32 	%f102, %f101;
	add.rn.f32 	%f103, %f92, %f102;
	fma.rn.f32 	%f104, %f103, 0f40000000, %f99;
	add.f32 	%f105, %f97, %f104;
	setp.gt.f32 	%p6, %f96, 0f00000000;
	selp.b32 	%r30, 0, -2097152000, %p6;
	setp.neu.f32 	%p7, %f11, 0f00000000;
	setp.neu.f32 	%p8, %f62, 0f7F800000;
	setp.lt.f32 	%p9, %f95, 0f00000000;
	selp.f32 	%f106, 0f00000000, 0f7F800000, %p9;
	abs.f32 	%f107, %f95;
	setp.gt.f32 	%p10, %f107, 0f43180000;
	cvt.rzi.s32.f32 	%r31, %f96;
	shl.b32 	%r32, %r31, 23;
	sub.s32 	%r33, %r32, %r30;
	mov.b32 	%f108, %r33;
	add.s32 	%r34, %r30, 2130706432;
	mov.b32 	%f109, %r34;
	fma.rn.f32 	%f110, %f105, 0f391FCB8E, 0f3AAF85ED;
	fma.rn.f32 	%f111, %f110, %f105, 0f3C1D9856;
	fma.rn.f32 	%f112, %f111, %f105, 0f3D6357BB;
	fma.rn.f32 	%f113, %f112, %f105, 0f3E75FDEC;
	fma.rn.f32 	%f114, %f113, %f105, 0f3F317218;
	fma.rn.f32 	%f115, %f114, %f105, 0f3F800000;
	mul.f32 	%f116, %f115, %f109;
	mul.f32 	%f117, %f116, %f108;
	selp.f32 	%f317, %f106, %f117, %p10;
	and.pred  	%p11, %p7, %p8;
	@%p11 bra 	$L__BB0_9;
	add.f32 	%f118, %f11, %f11;
	mov.b32 	%r35, %f118;
	and.b32  	%r36, %r35, 2147483647;
	mov.b32 	%f317, %r36;
$L__BB0_9:
	ld.global.f32 	%f17, [%rd5+4];
	sub.f32 	%f18, %f2, %f17;
	abs.f32 	%f19, %f18;
	setp.eq.f32 	%p12, %f18, 0f3F800000;
	mov.f32 	%f318, 0f3F800000;
	@%p12 bra 	$L__BB0_14;
	setp.num.f32 	%p13, %f19, %f19;
	@%p13 bra 	$L__BB0_12;
	mov.f32 	%f178, 0f40000000;
	add.rn.f32 	%f318, %f18, %f178;
	bra.uni 	$L__BB0_14;
$L__BB0_12:
	abs.f32 	%f121, %f18;
	setp.lt.f32 	%p14, %f121, 0f00800000;
	mul.f32 	%f123, %f121, 0f4B800000;
	selp.f32 	%f124, %f123, %f121, %p14;
	mov.b32 	%r37, %f124;
	add.s32 	%r38, %r37, -1060439283;
	and.b32  	%r39, %r38, -8388608;
	sub.s32 	%r40, %r37, %r39;
	mov.b32 	%f125, %r40;
	cvt.rn.f32.s32 	%f126, %r39;
	selp.f32 	%f127, 0fC1C00000, 0f00000000, %p14;
	fma.rn.f32 	%f128, %f126, 0f34000000, %f127;
	add.f32 	%f129, %f125, 0fBF800000;
	add.f32 	%f130, %f125, 0f3F800000;
	rcp.approx.ftz.f32 	%f131, %f130;
	add.f32 	%f132, %f129, %f129;
	mul.f32 	%f133, %f132, %f131;
	mul.f32 	%f134, %f133, %f133;
	neg.f32 	%f135, %f133;
	sub.f32 	%f136, %f129, %f133;
	add.f32 	%f137, %f136, %f136;
	fma.rn.f32 	%f138, %f135, %f129, %f137;
	mul.rn.f32 	%f139, %f131, %f138;
	fma.rn.f32 	%f140, %f134, 0f3A2C32E4, 0f3B52E7DB;
	fma.rn.f32 	%f141, %f140, %f134, 0f3C93BB73;
	fma.rn.f32 	%f142, %f141, %f134, 0f3DF6384F;
	mul.rn.f32 	%f143, %f142, %f134;
	fma.rn.f32 	%f144, %f133, 0f3FB8AA3B, %f128;
	mul.f32 	%f145, %f143, 0f40400000;
	sub.f32 	%f146, %f128, %f144;
	fma.rn.f32 	%f147, %f133, 0f3FB8AA3B, %f146;
	fma.rn.f32 	%f148, %f139, 0f3FB8AA3B, %f147;
	fma.rn.f32 	%f149, %f133, 0f32A55E34, %f148;
	fma.rn.f32 	%f150, %f145, %f139, %f149;
	fma.rn.f32 	%f151, %f143, %f133, %f150;
	add.rn.f32 	%f152, %f144, %f151;
	mov.f32 	%f153, 0f40000000;
	mul.rn.f32 	%f154, %f152, %f153;
	cvt.rni.f32.f32 	%f155, %f154;
	sub.f32 	%f156, %f154, %f155;
	neg.f32 	%f157, %f154;
	fma.rn.f32 	%f158, %f152, 0f40000000, %f157;
	neg.f32 	%f159, %f144;
	add.rn.f32 	%f160, %f152, %f159;
	neg.f32 	%f161, %f160;
	add.rn.f32 	%f162, %f151, %f161;
	fma.rn.f32 	%f163, %f162, 0f40000000, %f158;
	add.f32 	%f164, %f156, %f163;
	setp.gt.f32 	%p15, %f155, 0f00000000;
	selp.b32 	%r41, 0, -2097152000, %p15;
	setp.neu.f32 	%p16, %f18, 0f00000000;
	setp.neu.f32 	%p17, %f121, 0f7F800000;
	setp.lt.f32 	%p18, %f154, 0f00000000;
	selp.f32 	%f165, 0f00000000, 0f7F800000, %p18;
	abs.f32 	%f166, %f154;
	setp.gt.f32 	%p19, %f166, 0f43180000;
	cvt.rzi.s32.f32 	%r42, %f155;
	shl.b32 	%r43, %r42, 23;
	sub.s32 	%r44, %r43, %r41;
	mov.b32 	%f167, %r44;
	add.s32 	%r45, %r41, 2130706432;
	mov.b32 	%f168, %r45;
	fma.rn.f32 	%f169, %f164, 0f391FCB8E, 0f3AAF85ED;
	fma.rn.f32 	%f170, %f169, %f164, 0f3C1D9856;
	fma.rn.f32 	%f171, %f170, %f164, 0f3D6357BB;
	fma.rn.f32 	%f172, %f171, %f164, 0f3E75FDEC;
	fma.rn.f32 	%f173, %f172, %f164, 0f3F317218;
	fma.rn.f32 	%f174, %f173, %f164, 0f3F800000;
	mul.f32 	%f175, %f174, %f168;
	mul.f32 	%f176, %f175, %f167;
	selp.f32 	%f318, %f165, %f176, %p19;
	and.pred  	%p20, %p16, %p17;
	@%p20 bra 	$L__BB0_14;
	add.f32 	%f177, %f18, %f18;
	mov.b32 	%r46, %f177;
	and.b32  	%r47, %r46, 2147483647;
	mov.b32 	%f318, %r47;
$L__BB0_14:
	add.f32 	%f24, %f317, %f318;
	sub.f32 	%f25, %f5, %f10;
	abs.f32 	%f26, %f25;
	setp.eq.f32 	%p21, %f25, 0f3F800000;
	mov.f32 	%f319, 0f3F800000;
	@%p21 bra 	$L__BB0_19;
	setp.num.f32 	%p22, %f26, %f26;
	@%p22 bra 	$L__BB0_17;
	mov.f32 	%f237, 0f40000000;
	add.rn.f32 	%f319, %f25, %f237;
	bra.uni 	$L__BB0_19;
$L__BB0_17:
	abs.f32 	%f180, %f25;
	setp.lt.f32 	%p23, %f180, 0f00800000;
	mul.f32 	%f182, %f180, 0f4B800000;
	selp.f32 	%f183, %f182, %f180, %p23;
	mov.b32 	%r48, %f183;
	add.s32 	%r49, %r48, -1060439283;
	and.b32  	%r50, %r49, -8388608;
	sub.s32 	%r51, %r48, %r50;
	mov.b32 	%f184, %r51;
	cvt.rn.f32.s32 	%f185, %r50;
	selp.f32 	%f186, 0fC1C00000, 0f00000000, %p23;
	fma.rn.f32 	%f187, %f185, 0f34000000, %f186;
	add.f32 	%f188, %f184, 0fBF800000;
	add.f32 	%f189, %f184, 0f3F800000;
	rcp.approx.ftz.f32 	%f190, %f189;
	add.f32 	%f191, %f188, %f188;
	mul.f32 	%f192, %f191, %f190;
	mul.f32 	%f193, %f192, %f192;
	neg.f32 	%f194, %f192;
	sub.f32 	%f195, %f188, %f192;
	add.f32 	%f196, %f195, %f195;
	fma.rn.f32 	%f197, %f194, %f188, %f196;
	mul.rn.f32 	%f198, %f190, %f197;
	fma.rn.f32 	%f199, %f193, 0f3A2C32E4, 0f3B52E7DB;
	fma.rn.f32 	%f200, %f199, %f193, 0f3C93BB73;
	fma.rn.f32 	%f201, %f200, %f193, 0f3DF6384F;
	mul.rn.f32 	%f202, %f201, %f193;
	fma.rn.f32 	%f203, %f192, 0f3FB8AA3B, %f187;
	mul.f32 	%f204, %f202, 0f40400000;
	sub.f32 	%f205, %f187, %f203;
	fma.rn.f32 	%f206, %f192, 0f3FB8AA3B, %f205;
	fma.rn.f32 	%f207, %f198, 0f3FB8AA3B, %f206;
	fma.rn.f32 	%f208, %f192, 0f32A55E34, %f207;
	fma.rn.f32 	%f209, %f204, %f198, %f208;
	fma.rn.f32 	%f210, %f202, %f192, %f209;
	add.rn.f32 	%f211, %f203, %f210;
	mov.f32 	%f212, 0f40000000;
	mul.rn.f32 	%f213, %f211, %f212;
	cvt.rni.f32.f32 	%f214, %f213;
	sub.f32 	%f215, %f213, %f214;
	neg.f32 	%f216, %f213;
	fma.rn.f32 	%f217, %f211, 0f40000000, %f216;
	neg.f32 	%f218, %f203;
	add.rn.f32 	%f219, %f211, %f218;
	neg.f32 	%f220, %f219;
	add.rn.f32 	%f221, %f210, %f220;
	fma.rn.f32 	%f222, %f221, 0f40000000, %f217;
	add.f32 	%f223, %f215, %f222;
	setp.gt.f32 	%p24, %f214, 0f00000000;
	selp.b32 	%r52, 0, -2097152000, %p24;
	setp.neu.f32 	%p25, %f25, 0f00000000;
	setp.neu.f32 	%p26, %f180, 0f7F800000;
	setp.lt.f32 	%p27, %f213, 0f00000000;
	selp.f32 	%f224, 0f00000000, 0f7F800000, %p27;
	abs.f32 	%f225, %f213;
	setp.gt.f32 	%p28, %f225, 0f43180000;
	cvt.rzi.s32.f32 	%r53, %f214;
	shl.b32 	%r54, %r53, 23;
	sub.s32 	%r55, %r54, %r52;
	mov.b32 	%f226, %r55;
	add.s32 	%r56, %r52, 2130706432;
	mov.b32 	%f227, %r56;
	fma.rn.f32 	%f228, %f223, 0f391FCB8E, 0f3AAF85ED;
	fma.rn.f32 	%f229, %f228, %f223, 0f3C1D9856;
	fma.rn.f32 	%f230, %f229, %f223, 0f3D6357BB;
	fma.rn.f32 	%f231, %f230, %f223, 0f3E75FDEC;
	fma.rn.f32 	%f232, %f231, %f223, 0f3F317218;
	fma.rn.f32 	%f233, %f232, %f223, 0f3F800000;
	mul.f32 	%f234, %f233, %f227;
	mul.f32 	%f235, %f234, %f226;
	selp.f32 	%f319, %f224, %f235, %p28;
	and.pred  	%p29, %p25, %p26;
	@%p29 bra 	$L__BB0_19;
	add.f32 	%f236, %f25, %f25;
	mov.b32 	%r57, %f236;
	and.b32  	%r58, %r57, 2147483647;
	mov.b32 	%f319, %r58;
$L__BB0_19:
	sub.f32 	%f31, %f7, %f17;
	abs.f32 	%f32, %f31;
	setp.eq.f32 	%p30, %f31, 0f3F800000;
	mov.f32 	%f320, 0f3F800000;
	@%p30 bra 	$L__BB0_24;
	setp.num.f32 	%p31, %f32, %f32;
	@%p31 bra 	$L__BB0_22;
	mov.f32 	%f296, 0f40000000;
	add.rn.f32 	%f320, %f31, %f296;
	bra.uni 	$L__BB0_24;
$L__BB0_22:
	abs.f32 	%f239, %f31;
	setp.lt.f32 	%p32, %f239, 0f00800000;
	mul.f32 	%f241, %f239, 0f4B800000;
	selp.f32 	%f242, %f241, %f239, %p32;
	mov.b32 	%r59, %f242;
	add.s32 	%r60, %r59, -1060439283;
	and.b32  	%r61, %r60, -8388608;
	sub.s32 	%r62, %r59, %r61;
	mov.b32 	%f243, %r62;
	cvt.rn.f32.s32 	%f244, %r61;
	selp.f32 	%f245, 0fC1C00000, 0f00000000, %p32;
	fma.rn.f32 	%f246, %f244, 0f34000000, %f245;
	add.f32 	%f247, %f243, 0fBF800000;
	add.f32 	%f248, %f243, 0f3F800000;
	rcp.approx.ftz.f32 	%f249, %f248;
	add.f32 	%f250, %f247, %f247;
	mul.f32 	%f251, %f250, %f249;
	mul.f32 	%f252, %f251, %f251;
	neg.f32 	%f253, %f251;
	sub.f32 	%f254, %f247, %f251;
	add.f32 	%f255, %f254, %f254;
	fma.rn.f32 	%f256, %f253, %f247, %f255;
	mul.rn.f32 	%f257, %f249, %f256;
	fma.rn.f32 	%f258, %f252, 0f3A2C32E4, 0f3B52E7DB;
	fma.rn.f32 	%f259, %f258, %f252, 0f3C93BB73;
	fma.rn.f32 	%f260, %f259, %f252, 0f3DF6384F;
	mul.rn.f32 	%f261, %f260, %f252;
	fma.rn.f32 	%f262, %f251, 0f3FB8AA3B, %f246;
	mul.f32 	%f263, %f261, 0f40400000;
	sub.f32 	%f264, %f246, %f262;
	fma.rn.f32 	%f265, %f251, 0f3FB8AA3B, %f264;
	fma.rn.f32 	%f266, %f257, 0f3FB8AA3B, %f265;
	fma.rn.f32 	%f267, %f251, 0f32A55E34, %f266;
	fma.rn.f32 	%f268, %f263, %f257, %f267;
	fma.rn.f32 	%f269, %f261, %f251, %f268;
	add.rn.f32 	%f270, %f262, %f269;
	mov.f32 	%f271, 0f40000000;
	mul.rn.f32 	%f272, %f270, %f271;
	cvt.rni.f32.f32 	%f273, %f272;
	sub.f32 	%f274, %f272, %f273;
	neg.f32 	%f275, %f272;
	fma.rn.f32 	%f276, %f270, 0f40000000, %f275;
	neg.f32 	%f277, %f262;
	add.rn.f32 	%f278, %f270, %f277;
	neg.f32 	%f279, %f278;
	add.rn.f32 	%f280, %f269, %f279;
	fma.rn.f32 	%f281, %f280, 0f40000000, %f276;
	add.f32 	%f282, %f274, %f281;
	setp.gt.f32 	%p33, %f273, 0f00000000;
	selp.b32 	%r63, 0, -2097152000, %p33;
	setp.neu.f32 	%p34, %f31, 0f00000000;
	setp.neu.f32 	%p35, %f239, 0f7F800000;
	setp.lt.f32 	%p36, %f272, 0f00000000;
	selp.f32 	%f283, 0f00000000, 0f7F800000, %p36;
	abs.f32 	%f284, %f272;
	setp.gt.f32 	%p37, %f284, 0f43180000;
	cvt.rzi.s32.f32 	%r64, %f273;
	shl.b32 	%r65, %r64, 23;
	sub.s32 	%r66, %r65, %r63;
	mov.b32 	%f285, %r66;
	add.s32 	%r67, %r63, 2130706432;
	mov.b32 	%f286, %r67;
	fma.rn.f32 	%f287, %f282, 0f391FCB8E, 0f3AAF85ED;
	fma.rn.f32 	%f288, %f287, %f282, 0f3C1D9856;
	fma.rn.f32 	%f289, %f288, %f282, 0f3D6357BB;
	fma.rn.f32 	%f290, %f289, %f282, 0f3E75FDEC;
	fma.rn.f32 	%f291, %f290, %f282, 0f3F317218;
	fma.rn.f32 	%f292, %f291, %f282, 0f3F800000;
	mul.f32 	%f293, %f292, %f286;
	mul.f32 	%f294, %f293, %f285;
	selp.f32 	%f320, %f283, %f294, %p37;
	and.pred  	%p38, %p34, %p35;
	@%p38 bra 	$L__BB0_24;
	add.f32 	%f295, %f31, %f31;
	mov.b32 	%r68, %f295;
	and.b32  	%r69, %r68, 2147483647;
	mov.b32 	%f320, %r69;
$L__BB0_24:
	add.f32 	%f297, %f319, %f320;
	sqrt.rn.f32 	%f298, %f297;
	sqrt.rn.f32 	%f299, %f24;
	max.f32 	%f37, %f299, %f298;
	setp.leu.f32 	%p39, %f9, %f37;
	add.s32 	%r74, %r74, 1;
	setp.lt.s32 	%p40, %r74, %r2;
	and.pred  	%p41, %p39, %p40;
	@%p41 bra 	$L__BB0_4;
	setp.leu.f32 	%p42, %f9, 0f00000000;
	@%p42 bra 	$L__BB0_34;
	setp.gt.f32 	%p43, %f9, %f37;
	div.rn.f32 	%f38, %f6, %f9;
	div.rn.f32 	%f39, %f8, %f9;
	@%p43 bra 	$L__BB0_30;
	add.s32 	%r75, %r75, 1;
	cvt.f64.f32 	%fd2, %f9;
	setp.geu.f64 	%p46, %fd1, %fd2;
	@%p46 bra 	$L__BB0_29;
	mul.f32 	%f304, %f55, %f38;
	sub.f32 	%f321, %f321, %f304;
	mul.f32 	%f305, %f55, %f39;
	sub.f32 	%f322, %f322, %f305;
	bra.uni 	$L__BB0_34;
$L__BB0_29:
	ld.param.f32 	%f314, [_Z4stepiPfPiS0_S0_S0_S0_fffff_param_11];
	cvt.f64.f32 	%fd4, %f314;
	mul.f64 	%fd5, %fd4, 0d3FFCCCCCCCCCCCCD;
	setp.gt.f64 	%p47, %fd5, %fd2;
	fma.rn.f32 	%f302, %f55, %f38, %f321;
	fma.rn.f32 	%f303, %f55, %f39, %f322;
	selp.f32 	%f321, %f302, %f321, %p47;
	selp.f32 	%f322, %f303, %f322, %p47;
	bra.uni 	$L__BB0_34;
$L__BB0_30:
	ld.global.u32 	%r70, [%rd27];
	setp.lt.s32 	%p44, %r70, 1;
	@%p44 bra 	$L__BB0_33;
	mul.wide.s32 	%rd28, %r6, 4;
	add.s64 	%rd29, %rd1, %rd28;
	ld.global.u32 	%r71, [%rd29];
	setp.lt.s32 	%p45, %r71, 1;
	@%p45 bra 	$L__BB0_33;
	ld.param.f32 	%f312, [_Z4stepiPfPiS0_S0_S0_S0_fffff_param_9];
	mul.f32 	%f300, %f312, %f38;
	sub.f32 	%f321, %f321, %f300;
	mul.f32 	%f301, %f312, %f39;
	sub.f32 	%f322, %f322, %f301;
	bra.uni 	$L__BB0_34;
$L__BB0_33:
	ld.param.f32 	%f311, [_Z4stepiPfPiS0_S0_S0_S0_fffff_param_8];
	fma.rn.f32 	%f321, %f311, %f38, %f321;
	fma.rn.f32 	%f322, %f311, %f39, %f322;
$L__BB0_34:
	add.s32 	%r72, %r72, 1;
	setp.ne.s32 	%p48, %r72, %r2;
	@%p48 bra 	$L__BB0_3;
$L__BB0_35:
	ld.param.f32 	%f310, [_Z4stepiPfPiS0_S0_S0_S0_fffff_param_7];
	ld.param.u64 	%rd33, [_Z4stepiPfPiS0_S0_S0_S0_fffff_param_2];
	bar.sync 	0;
	ld.global.f32 	%f306, [%rd4];
	fma.rn.f32 	%f307, %f310, %f321, %f306;
	st.global.f32 	[%rd4], %f307;
	ld.global.f32 	%f308, [%rd4+4];
	fma.rn.f32 	%f309, %f310, %f322, %f308;
	st.global.f32 	[%rd4+4], %f309;
	cvta.to.global.u64 	%rd30, %rd33;
	mul.wide.s32 	%rd31, %r1, 4;
	add.s64 	%rd32, %rd30, %rd31;
	st.global.u32 	[%rd32], %r75;
$L__BB0_36:
	ret;

}


// ===== COMPILED SASS (sm_100) =====

	.target	sm_100

	.elftype	@"ET_EXEC"


//--------------------- .note.nv.tkinfo           --------------------------
	.section	.note.nv.tkinfo,"",@"SHT_NOTE"
	.sectionflags	@"SHF_NOTE_NV_TKINFO"
	.tkinfo
        /*0018*/ 	.word	0x00000002
        /*0030*/ 	.string	""
        /*0030*/ 	.string	"ptxas"
        /*0030*/ 	.string	"Cuda compilation tools, release 13.0, V13.0.88"
        /*0030*/ 	.string	"Build cuda_13.0.r13.0/compiler.36424714_0"
        /*0030*/ 	.string	"-arch sm_100 -m 64 "



//--------------------- .note.nv.cuinfo           --------------------------
	.section	.note.nv.cuinfo,"",@"SHT_NOTE"
	.sectionflags	@"SHF_NOTE_NV_CUINFO"
        /*0018*/ 	.short	0x0002
        /*001a*/ 	.short	0x0064
        /*001c*/ 	.short	0x0082
	.zero		2


//--------------------- .nv.info                  --------------------------
	.section	.nv.info,"",@"SHT_CUDA_INFO"
	.align	4


	//----- nvinfo : EIATTR_REGCOUNT
	.align		4
        /*0000*/ 	.byte	0x04, 0x2f
        /*0002*/ 	.short	(.L_1 - .L_0)
	.align		4
.L_0:
        /*0004*/ 	.word	index@(_Z4stepiPfPiS0_S0_S0_S0_fffff)
        /*0008*/ 	.word	0x00000020


	//----- nvinfo : EIATTR_FRAME_SIZE
	.align		4
.L_1:
        /*000c*/ 	.byte	0x04, 0x11
        /*000e*/ 	.short	(.L_3 - .L_2)
	.align		4
.L_2:
        /*0010*/ 	.word	index@($__internal_1_$__cuda_sm3x_div_rn_noftz_f32_slowpath)
        /*0014*/ 	.word	0x00000000


	//----- nvinfo : EIATTR_FRAME_SIZE
	.align		4
.L_3:
        /*0018*/ 	.byte	0x04, 0x11
        /*001a*/ 	.short	(.L_5 - .L_4)
	.align		4
.L_4:
        /*001c*/ 	.word	index@($__internal_0_$__cuda_sm20_sqrt_rn_f32_slowpath)
        /*0020*/ 	.word	0x00000000


	//----- nvinfo : EIATTR_FRAME_SIZE
	.align		4
.L_5:
        /*0024*/ 	.byte	0x04, 0x11
        /*0026*/ 	.short	(.L_7 - .L_6)
	.align		4
.L_6:
        /*0028*/ 	.word	index@(_Z4stepiPfPiS0_S0_S0_S0_fffff)
        /*002c*/ 	.word	0x00000000


	//----- nvinfo : EIATTR_MIN_STACK_SIZE
	.align		4
.L_7:
        /*0030*/ 	.byte	0x04, 0x12
        /*0032*/ 	.short	(.L_9 - .L_8)
	.align		4
.L_8:
        /*0034*/ 	.word	index@(_Z4stepiPfPiS0_S0_S0_S0_fffff)
        /*0038*/ 	.word	0x00000000
.L_9:


//--------------------- .nv.compat                --------------------------
	.section	.nv.compat,"",@"SHT_CUDA_COMPAT_INFO"
	.align	4
        /*0000*/ 	.byte	0x02, 0x09, 0x00, 0x00, 0x02, 0x02, 0x01, 0x00, 0x02, 0x05, 0x05, 0x00, 0x03, 0x07, 0x01, 0x01
        /*0010*/ 	.byte	0x02, 0x03, 0x00, 0x00, 0x02, 0x06, 0x01, 0x00, 0x04, 0x0b, 0x08, 0x00, 0x01, 0x00, 0x00, 0x00
        /*0020*/ 	.byte	0x00, 0x00, 0x00, 0x00


//--------------------- .nv.info._Z4stepiPfPiS0_S0_S0_S0_fffff --------------------------
	.section	.nv.info._Z4stepiPfPiS0_S0_S0_S0_fffff,"",@"SHT_CUDA_INFO"
	.sectionflags	@""
	.align	4


	//----- nvinfo : EIATTR_CUDA_API_VERSION
	.align		4
        /*0000*/ 	.byte	0x04, 0x37
        /*0002*/ 	.short	(.L_11 - .L_10)
.L_10:
        /*0004*/ 	.word	0x00000082


	//----- nvinfo : EIATTR_KPARAM_INFO
	.align		4
.L_11:
        /*0008*/ 	.byte	0x04, 0x17
        /*000a*/ 	.short	(.L_13 - .L_12)
.L_12:
        /*000c*/ 	.word	0x00000000
        /*0010*/ 	.short	0x000b
        /*0012*/ 	.short	0x0048
        /*0014*/ 	.byte	0x00, 0xf0, 0x11, 0x00


	//----- nvinfo : EIATTR_KPARAM_INFO
	.align		4
.L_13:
        /*0018*/ 	.byte	0x04, 0x17
        /*001a*/ 	.short	(.L_15 - .L_14)
.L_14:
        /*001c*/ 	.word	0x00000000
        /*0020*/ 	.short	0x000a
        /*0022*/ 	.short	0x0044
        /*0024*/ 	.byte	0x00, 0xf0, 0x11, 0x00


	//----- nvinfo : EIATTR_KPARAM_INFO
	.align		4
.L_15:
        /*0028*/ 	.byte	0x04, 0x17
        /*002a*/ 	.short	(.L_17 - .L_16)
.L_16:
        /*002c*/ 	.word	0x00000000
        /*0030*/ 	.short	0x0009
        /*0032*/ 	.short	0x0040
        /*0034*/ 	.byte	0x00, 0xf0, 0x11, 0x00


	//----- nvinfo : EIATTR_KPARAM_INFO
	.align		4
.L_17:
        /*0038*/ 	.byte	0x04, 0x17
        /*003a*/ 	.short	(.L_19 - .L_18)
.L_18:
        /*003c*/ 	.word	0x00000000
        /*0040*/ 	.short	0x0008
        /*0042*/ 	.short	0x003c
        /*0044*/ 	.byte	0x00, 0xf0, 0x11, 0x00


	//----- nvinfo : EIATTR_KPARAM_INFO
	.align		4
.L_19:
        /*0048*/ 	.byte	0x04, 0x17
        /*004a*/ 	.short	(.L_21 - .L_20)
.L_20:
        /*004c*/ 	.word	0x00000000
        /*0050*/ 	.short	0x0007
        /*0052*/ 	.short	0x0038
        /*0054*/ 	.byte	0x00, 0xf0, 0x11, 0x00


	//----- nvinfo : EIATTR_KPARAM_INFO
	.align		4
.L_21:
        /*0058*/ 	.byte	0x04, 0x17
        /*005a*/ 	.short	(.L_23 - .L_22)
.L_22:
        /*005c*/ 	.word	0x00000000
        /*0060*/ 	.short	0x0006
        /*0062*/ 	.short	0x0030
        /*0064*/ 	.byte	0x00, 0xf5, 0x21, 0x00


	//----- nvinfo : EIATTR_KPARAM_INFO
	.align		4
.L_23:
        /*0068*/ 	.byte	0x04, 0x17
        /*006a*/ 	.short	(.L_25 - .L_24)
.L_24:
        /*006c*/ 	.word	0x00000000
        /*0070*/ 	.short	0x0005
        /*0072*/ 	.short	0x0028
        /*0074*/ 	.byte	0x00, 0xf5, 0x21, 0x00


	//----- nvinfo : EIATTR_KPARAM_INFO
	.align		4
.L_25:
        /*0078*/ 	.byte	0x04, 0x17
        /*007a*/ 	.short	(.L_27 - .L_26)
.L_26:
        /*007c*/ 	.word	0x00000000
        /*0080*/ 	.short	0x0004
        /*0082*/ 	.short	0x0020
        /*0084*/ 	.byte	0x00, 0xf5, 0x21, 0x00


	//----- nvinfo : EIATTR_KPARAM_INFO
	.align		4
.L_27:
        /*0088*/ 	.byte	0x04, 0x17
        /*008a*/ 	.short	(.L_29 - .L_28)
.L_28:
        /*008c*/ 	.word	0x00000000
        /*0090*/ 	.short	0x0003
        /*0092*/ 	.short	0x0018
        /*0094*/ 	.byte	0x00, 0xf5, 0x21, 0x00


	//----- nvinfo : EIATTR_KPARAM_INFO
	.align		4
.L_29:
        /*0098*/ 	.byte	0x04, 0x17
        /*009a*/ 	.short	(.L_31 - .L_30)
.L_30:
        /*009c*/ 	.word	0x00000000
        /*00a0*/ 	.short	0x0002
        /*00a2*/ 	.short	0x0010
        /*00a4*/ 	.byte	0x00, 0xf5, 0x21, 0x00


	//----- nvinfo : EIATTR_KPARAM_INFO
	.align		4
.L_31:
        /*00a8*/ 	.byte	0x04, 0x17
        /*00aa*/ 	.short	(.L_33 - .L_32)
.L_32:
        /*00ac*/ 	.word	0x00000000
        /*00b0*/ 	.short	0x0001
        /*00b2*/ 	.short	0x0008
        /*00b4*/ 	.byte	0x00, 0xf5, 0x21, 0x00


	//----- nvinfo : EIATTR_KPARAM_INFO
	.align		4
.L_33:
        /*00b8*/ 	.byte	0x04, 0x17
        /*00ba*/ 	.short	(.L_35 - .L_34)
.L_34:
        /*00bc*/ 	.word	0x00000000
        /*00c0*/ 	.short	0x0000
        /*00c2*/ 	.short	0x0000
        /*00c4*/ 	.byte	0x00, 0xf0, 0x11, 0x00


	//----- nvinfo : EIATTR_SPARSE_MMA_MASK
	.align		4
.L_35:
        /*00c8*/ 	.byte	0x03, 0x50
        /*00ca*/ 	.short	0x0000


	//----- nvinfo : EIATTR_MAXREG_COUNT
	.align		4
        /*00cc*/ 	.byte	0x03, 0x1b
        /*00ce*/ 	.short	0x00ff


	//----- nvinfo : EIATTR_NUM_BARRIERS
	.align		4
        /*00d0*/ 	.byte	0x02, 0x4c
        /*00d2*/ 	.byte	0x01
	.zero		1


	//----- nvinfo : EIATTR_MERCURY_ISA_VERSION
	.align		4
        /*00d4*/ 	.byte	0x03, 0x5f
        /*00d6*/ 	.short	0x0101


	//----- nvinfo : EIATTR_VRC_CTA_INIT_COUNT
	.align		4
        /*00d8*/ 	.byte	0x02, 0x4a
	.zero		1
	.zero		1


	//----- nvinfo : EIATTR_EXIT_INSTR_OFFSETS
	.align		4
        /*00dc*/ 	.byte	0x04, 0x1c
        /*00de*/ 	.short	(.L_37 - .L_36)


	//   ....[0]....
.L_36:
        /*00e0*/ 	.word	0x00000060


	//   ....[1]....
        /*00e4*/ 	.word	0x00001d90


	//----- nvinfo : EIATTR_CRS_STACK_SIZE
	.align		4
.L_37:
        /*00e8*/ 	.byte	0x04, 0x1e
        /*00ea*/ 	.short	(.L_39 - .L_38)
.L_38:
        /*00ec*/ 	.word	0x00000000


	//----- nvinfo : EIATTR_CBANK_PARAM_SIZE
	.align		4
.L_39:
        /*00f0*/ 	.byte	0x03, 0x19
        /*00f2*/ 	.short	0x004c


	//----- nvinfo : EIATTR_PARAM_CBANK
	.align		4
        /*00f4*/ 	.byte	0x04, 0x0a
        /*00f6*/ 	.short	(.L_41 - .L_40)
	.align		4
.L_40:
        /*00f8*/ 	.word	index@(.nv.constant0._Z4stepiPfPiS0_S0_S0_S0_fffff)
        /*00fc*/ 	.short	0x0380
        /*00fe*/ 	.short	0x004c


	//----- nvinfo : EIATTR_SW_WAR
	.align		4
.L_41:
        /*0100*/ 	.byte	0x04, 0x36
        /*0102*/ 	.short	(.L_43 - .L_42)
.L_42:
        /*0104*/ 	.word	0x00000008
.L_43:


//--------------------- .nv.callgraph             --------------------------
	.section	.nv.callgraph,"",@"SHT_CUDA_CALLGRAPH"
	.align	4
	.sectionentsize	8
	.align		4
        /*0000*/ 	.word	0x00000000
	.align		4
        /*0004*/ 	.word	0xffffffff
	.align		4
        /*0008*/ 	.word	0x00000000
	.align		4
        /*000c*/ 	.word	0xfffffffe
	.align		4
        /*0010*/ 	.word	0x00000000
	.align		4
        /*0014*/ 	.word	0xfffffffd
	.align		4
        /*0018*/ 	.word	0x00000000
	.align		4
        /*001c*/ 	.word	0xfffffffc


//--------------------- .text._Z4stepiPfPiS0_S0_S0_S0_fffff --------------------------
	.section	.text._Z4stepiPfPiS0_S0_S0_S0_fffff,"ax",@progbits
	.align	128
        .global         _Z4stepiPfPiS0_S0_S0_S0_fffff
        .type           _Z4stepiPfPiS0_S0_S0_S0_fffff,@function
        .size           _Z4stepiPfPiS0_S0_S0_S0_fffff,(.L_x_44 - _Z4stepiPfPiS0_S0_S0_S0_fffff)
        .other          _Z4stepiPfPiS0_S0_S0_S0_fffff,@"STO_CUDA_ENTRY STV_DEFAULT"
_Z4stepiPfPiS0_S0_S0_S0_fffff:
.text._Z4stepiPfPiS0_S0_S0_S0_fffff:
[----:B------:R-:W-:Y:S01]  /*0000*/  LDC R1, c[0x0][0x37c] ;  /* 0x0000df00ff017b82 */ /* 0x000fe20000000800 */
[----:B------:R-:W0:Y:S01]  /*0010*/  S2R R20, SR_CTAID.X ;  /* 0x0000000000147919 */ /* 0x000e220000002500 */
[----:B------:R-:W1:Y:S01]  /*0020*/  LDCU UR4, c[0x0][0x380] ;  /* 0x00007000ff0477ac */ /* 0x000e620008000800 */
[----:B------:R-:W0:Y:S02]  /*0030*/  S2R R3, SR_TID.X ;  /* 0x0000000000037919 */ /* 0x000e240000002100 */
[----:B0-----:R-:W-:-:S04]  /*0040*/  LEA R20, R20, R3, 0x9 ;  /* 0x0000000314147211 */ /* 0x001fc800078e48ff */
[----:B-1----:R-:W-:-:S13]  /*0050*/  ISETP.GE.AND P0, PT, R20, UR4, PT ;  /* 0x0000000414007c0c */ /* 0x002fda000bf06270 */
[----:B------:R-:W-:Y:S05]  /*0060*/  @P0 EXIT ;  /* 0x000000000000094d */ /* 0x000fea0003800000 */
[----:B------:R-:W0:Y:S01]  /*0070*/  LDC.64 R2, c[0x0][0x3a0] ;  /* 0x0000e800ff027b82 */ /* 0x000e220000000a00 */
[----:B------:R-:W1:Y:S07]  /*0080*/  LDCU.64 UR4, c[0x0][0x358] ;  /* 0x00006b00ff0477ac */ /* 0x000e6e0008000a00 */
[----:B------:R-:W2:Y:S01]  /*0090*/  LDC.64 R6, c[0x0][0x388] ;  /* 0x0000e200ff067b82 */ /* 0x000ea20000000a00 */
[----:B0-----:R-:W-:-:S05]  /*00a0*/  IMAD.WIDE R2, R20, 0x4, R2 ;  /* 0x0000000414027825 */ /* 0x001fca00078e0202 */
[----:B-1----:R-:W3:Y:S01]  /*00b0*/  LDG.E R19, desc[UR4][R2.64] ;  /* 0x0000000402137981 */ /* 0x002ee2000c1e1900 */
[----:B------:R-:W-:Y:S01]  /*00c0*/  SHF.L.U32 R5, R20, 0x1, RZ ;  /* 0x0000000114057819 */ /* 0x000fe200000006ff */
[----:B------:R-:W-:Y:S01]  /*00d0*/  BSSY.RECONVERGENT B0, `(.L_x_0) ;  /* 0x00001bd000007945 */ /* 0x000fe20003800200 */
[----:B------:R-:W-:Y:S01]  /*00e0*/  HFMA2 R18, -RZ, RZ, 0, 0 ;  /* 0x00000000ff127431 */ /* 0x000fe200000001ff */
[----:B------:R-:W-:Y:S02]  /*00f0*/  CS2R R16, SRZ ;  /* 0x0000000000107805 */ /* 0x000fe4000001ff00 */
[----:B--2---:R-:W-:Y:S01]  /*0100*/  IMAD.WIDE R6, R5, 0x4, R6 ;  /* 0x0000000405067825 */ /* 0x004fe200078e0206 */
[----:B---3--:R-:W-:-:S13]  /*0110*/  ISETP.GE.AND P0, PT, R19, 0x1, PT ;  /* 0x000000011300780c */ /* 0x008fda0003f06270 */
[----:B------:R-:W-:Y:S05]  /*0120*/  @!P0 BRA `(.L_x_1) ;  /* 0x0000001800dc8947 */ /* 0x000fea0003800000 */
[----:B------:R-:W0:Y:S01]  /*0130*/  LDC.64 R8, c[0x0][0x398] ;  /* 0x0000e600ff087b82 */ /* 0x000e220000000a00 */
[----:B------:R1:W5:Y:S01]  /*0140*/  LDG.E R14, desc[UR4][R6.64] ;  /* 0x00000004060e7981 */ /* 0x000362000c1e1900 */
[----:B------:R-:W2:Y:S03]  /*0150*/  LDCU UR6, c[0x0][0x3c8] ;  /* 0x00007900ff0677ac */ /* 0x000ea60008000800 */
[----:B------:R1:W5:Y:S03]  /*0160*/  LDG.E R15, desc[UR4][R6.64+0x4] ;  /* 0x00000404060f7981 */ /* 0x000366000c1e1900 */
[----:B------:R-:W3:Y:S01]  /*0170*/  LDC.64 R4, c[0x0][0x3b0] ;  /* 0x0000ec00ff047b82 */ /* 0x000ee20000000a00 */
[----:B0-----:R-:W-:-:S05]  /*0180*/  IMAD.WIDE R8, R20, 0x4, R8 ;  /* 0x0000000414087825 */ /* 0x001fca00078e0208 */
[----:B------:R1:W5:Y:S01]  /*0190*/  LDG.E R13, desc[UR4][R8.64] ;  /* 0x00000004080d7981 */ /* 0x000362000c1e1900 */
[----:B--2---:R-:W0:Y:S01]  /*01a0*/  F2F.F64.F32 R2, UR6 ;  /* 0x0000000600027d10 */ /* 0x004e220008201800 */
[----:B------:R-:W-:Y:S02]  /*01b0*/  CS2R R16, SRZ ;  /* 0x0000000000107805 */ /* 0x000fe4000001ff00 */
[----:B------:R-:W-:Y:S01]  /*01c0*/  MOV R12, RZ ;  /* 0x000000ff000c7202 */ /* 0x000fe20000000f00 */
[----:B---3--:R-:W-:Y:S01]  /*01d0*/  IMAD.WIDE R4, R20, 0x4, R4 ;  /* 0x0000000414047825 */ /* 0x008fe200078e0204 */
[----:B------:R-:W-:Y:S01]  /*01e0*/  MOV R18, RZ ;  /* 0x000000ff00127202 */ /* 0x000fe20000000f00 */
[----:B01----:R-:W-:-:S11]  /*01f0*/  DADD R2, R2, R2 ;  /* 0x0000000002027229 */ /* 0x003fd60000000002 */
.L_x_29:
[----:B------:R-:W0:Y:S01]  /*0200*/  LDC.64 R6, c[0x0][0x3a8] ;  /* 0x0000ea00ff067b82 */ /* 0x000e220000000a00 */
[----:B-----5:R-:W-:-:S05]  /*0210*/  IADD3 R9, PT, PT, R13, R12, RZ ;  /* 0x0000000c0d097210 */ /* 0x020fca0007ffe0ff */
[----:B0-----:R-:W-:Y:S02]  /*0220*/  IMAD.WIDE R6, R9, 0x4, R6 ;  /* 0x0000000409067825 */ /* 0x001fe400078e0206 */
[----:B------:R-:W0:Y:S03]  /*0230*/  LDC.64 R8, c[0x0][0x388] ;  /* 0x0000e200ff087b82 */ /* 0x000e260000000a00 */
[----:B------:R-:W2:Y:S02]  /*0240*/  LDG.E R11, desc[UR4][R6.64] ;  /* 0x00000004060b7981 */ /* 0x000ea4000c1e1900 */
[----:B--2---:R-:W-:-:S05]  /*0250*/  SHF.L.U32 R21, R11, 0x1, RZ ;  /* 0x000000010b157819 */ /* 0x004fca00000006ff */
[----:B0-----:R-:W-:-:S05]  /*0260*/  IMAD.WIDE R8, R21, 0x4, R8 ;  /* 0x0000000415087825 */ /* 0x001fca00078e0208 */
[----:B------:R-:W2:Y:S04]  /*0270*/  LDG.E R10, desc[UR4][R8.64+0x4] ;  /* 0x00000404080a7981 */ /* 0x000ea8000c1e1900 */
[----:B------:R-:W3:Y:S01]  /*0280*/  LDG.E R23, desc[UR4][R8.64] ;  /* 0x0000000408177981 */ /* 0x000ee2000c1e1900 */
[----:B------:R-:W-:Y:S01]  /*0290*/  IADD3 R12, PT, PT, R12, 0x1, RZ ;  /* 0x000000010c0c7810 */ /* 0x000fe20007ffe0ff */
[----:B------:R-:W-:Y:S03]  /*02a0*/  BSSY.RECONVERGENT B1, `(.L_x_2) ;  /* 0x0000013000017945 */ /* 0x000fe60003800200 */
[----:B------:R-:W-:Y:S01]  /*02b0*/  ISETP.NE.AND P1, PT, R12, R19, PT ;  /* 0x000000130c00720c */ /* 0x000fe20003f25270 */
[----:B--2---:R-:W-:Y:S01]  /*02c0*/  FADD R0, R15, -R10 ;  /* 0x8000000a0f007221 */ /* 0x004fe20000000000 */
[----:B---3--:R-:W-:-:S03]  /*02d0*/  FADD R21, R14, -R23 ;  /* 0x800000170e157221 */ /* 0x008fc60000000000 */
[----:B------:R-:W-:-:S04]  /*02e0*/  FMUL R0, R0, R0 ;  /* 0x0000000000007220 */ /* 0x000fc80000400000 */
[----:B------:R-:W-:-:S04]  /*02f0*/  FFMA R22, R21, R21, R0 ;  /* 0x0000001515167223 */ /* 0x000fc80000000000 */
[----:B------:R0:W1:Y:S01]  /*0300*/  MUFU.RSQ R7, R22 ;  /* 0x0000001600077308 */ /* 0x0000620000001400 */
[----:B------:R-:W-:-:S04]  /*0310*/  IADD3 R0, PT, PT, R22, -0xd000000, RZ ;  /* 0xf300000016007810 */ /* 0x000fc80007ffe0ff */
[----:B------:R-:W-:-:S13]  /*0320*/  ISETP.GT.U32.AND P0, PT, R0, 0x727fffff, PT ;  /* 0x727fffff0000780c */ /* 0x000fda0003f04070 */
[----:B01----:R-:W-:Y:S05]  /*0330*/  @!P0 BRA `(.L_x_3) ;  /* 0x0000000000148947 */ /* 0x003fea0003800000 */
[----:B------:R-:W-:Y:S02]  /*0340*/  MOV R0, R22 ;  /* 0x0000001600007202 */ /* 0x000fe40000000f00 */
[----:B------:R-:W-:-:S07]  /*0350*/  MOV R6, 0x370 ;  /* 0x0000037000067802 */ /* 0x000fce0000000f00 */
[----:B------:R-:W-:Y:S05]  /*0360*/  CALL.REL.NOINC `($__internal_0_$__cuda_sm20_sqrt_rn_f32_slowpath) ;  /* 0x00000018008c7944 */ /* 0x000fea0003c00000 */
[----:B------:R-:W-:Y:S01]  /*0370*/  MOV R21, R0 ;  /* 0x0000000000157202 */ /* 0x000fe20000000f00 */
[----:B------:R-:W-:Y:S06]  /*0380*/  BRA `(.L_x_4) ;  /* 0x0000000000107947 */ /* 0x000fec0003800000 */
.L_x_3:
[----:B------:R-:W-:Y:S01]  /*0390*/  FMUL.FTZ R21, R22, R7 ;  /* 0x0000000716157220 */ /* 0x000fe20000410000 */
[----:B------:R-:W-:-:S03]  /*03a0*/  FMUL.FTZ R6, R7, 0.5 ;  /* 0x3f00000007067820 */ /* 0x000fc60000410000 */
[----:B------:R-:W-:-:S04]  /*03b0*/  FFMA R0, -R21, R21, R22 ;  /* 0x0000001515007223 */ /* 0x000fc80000000116 */
[----:B------:R-:W-:-:S07]  /*03c0*/  FFMA R21, R0, R6, R21 ;  /* 0x0000000600157223 */ /* 0x000fce0000000015 */
.L_x_4:
[----:B------:R-:W-:Y:S05]  /*03d0*/  BSYNC.RECONVERGENT B1 ;  /* 0x0000000000017941 */ /* 0x000fea0003800200 */
.L_x_2:
[----:B------:R-:W-:Y:S01]  /*03e0*/  HFMA2 R22, -RZ, RZ, 0, 0 ;  /* 0x00000000ff167431 */ /* 0x000fe200000001ff */
[----:B------:R-:W-:Y:S06]  /*03f0*/  BSSY.RECONVERGENT B1, `(.L_x_5) ;  /* 0x0000149000017945 */ /* 0x000fec0003800200 */
.L_x_20:
[----:B------:R-:W0:Y:S01]  /*0400*/  LDC.64 R6, c[0x0][0x3a8] ;  /* 0x0000ea00ff067b82 */ /* 0x000e220000000a00 */
[----:B------:R-:W-:-:S05]  /*0410*/  IADD3 R9, PT, PT, R13, R22, RZ ;  /* 0x000000160d097210 */ /* 0x000fca0007ffe0ff */
[----:B0-----:R-:W-:Y:S02]  /*0420*/  IMAD.WIDE R6, R9, 0x4, R6 ;  /* 0x0000000409067825 */ /* 0x001fe400078e0206 */
[----:B------:R-:W0:Y:S04]  /*0430*/  LDC.64 R8, c[0x0][0x388] ;  /* 0x0000e200ff087b82 */ /* 0x000e280000000a00 */
[----:B------:R-:W2:Y:S02]  /*0440*/  LDG.E R6, desc[UR4][R6.64] ;  /* 0x0000000406067981 */ /* 0x000ea4000c1e1900 */
[----:B--2---:R-:W-:-:S05]  /*0450*/  SHF.L.U32 R25, R6, 0x1, RZ ;  /* 0x0000000106197819 */ /* 0x004fca00000006ff */
[----:B0-----:R-:W-:-:S05]  /*0460*/  IMAD.WIDE R8, R25, 0x4, R8 ;  /* 0x0000000419087825 */ /* 0x001fca00078e0208 */
[----:B------:R-:W2:Y:S04]  /*0470*/  LDG.E R0, desc[UR4][R8.64] ;  /* 0x0000000408007981 */ /* 0x000ea8000c1e1900 */
[----:B------:R-:W3:Y:S01]  /*0480*/  LDG.E R24, desc[UR4][R8.64+0x4] ;  /* 0x0000040408187981 */ /* 0x000ee2000c1e1900 */
[----:B------:R-:W-:Y:S01]  /*0490*/  BSSY.RECONVERGENT B2, `(.L_x_6) ;  /* 0x0000049000027945 */ /* 0x000fe20003800200 */
[----:B------:R-:W-:Y:S01]  /*04a0*/  MOV R6, 0x3f800000 ;  /* 0x3f80000000067802 */ /* 0x000fe20000000f00 */
[--C-:B--2---:R-:W-:Y:S01]  /*04b0*/  FADD R26, R14, -R0.reuse ;  /* 0x800000000e1a7221 */ /* 0x104fe20000000000 */
[----:B------:R-:W-:Y:S01]  /*04c0*/  FADD R0, R23, -R0 ;  /* 0x8000000017007221 */ /* 0x000fe20000000000 */
[----:B---3--:R-:W-:-:S03]  /*04d0*/  FADD R25, R15, -R24 ;  /* 0x800000180f197221 */ /* 0x008fc60000000000 */
[----:B------:R-:W-:Y:S01]  /*04e0*/  FSETP.NEU.AND P0, PT, R26, 1, PT ;  /* 0x3f8000001a00780b */ /* 0x000fe20003f0d000 */
[----:B------:R-:W-:-:S12]  /*04f0*/  FADD R24, R10, -R24 ;  /* 0x800000180a187221 */ /* 0x000fd80000000000 */
[----:B------:R-:W-:Y:S05]  /*0500*/  @!P0 BRA `(.L_x_7) ;  /* 0x0000000400048947 */ /* 0x000fea0003800000 */
[----:B------:R-:W-:-:S13]  /*0510*/  FSETP.NAN.AND P0, PT, |R26|, |R26|, PT ;  /* 0x4000001a1a00720b */ /* 0x000fda0003f08200 */
[----:B------:R-:W-:Y:S01]  /*0520*/  @P0 FADD R6, R26, 2 ;  /* 0x400000001a060421 */ /* 0x000fe20000000000 */
[----:B------:R-:W-:Y:S06]  /*0530*/  @P0 BRA `(.L_x_7) ;  /* 0x0000000000f80947 */ /* 0x000fec0003800000 */
[C---:B------:R-:W-:Y:S01]  /*0540*/  FMUL R7, |R26|.reuse, 16777216 ;  /* 0x4b8000001a077820 */ /* 0x040fe20000400200 */
[----:B------:R-:W-:-:S04]  /*0550*/  FSETP.GEU.AND P0, PT, |R26|, 1.175494350822287508e-38, PT ;  /* 0x008000001a00780b */ /* 0x000fc80003f0e200 */
[----:B------:R-:W-:-:S04]  /*0560*/  FSEL R7, R7, |R26|, !P0 ;  /* 0x4000001a07077208 */ /* 0x000fc80004000000 */
[----:B------:R-:W-:-:S04]  /*0570*/  IADD3 R8, PT, PT, R7, -0x3f3504f3, RZ ;  /* 0xc0cafb0d07087810 */ /* 0x000fc80007ffe0ff */
[----:B------:R-:W-:-:S04]  /*0580*/  LOP3.LUT R8, R8, 0xff800000, RZ, 0xc0, !PT ;  /* 0xff80000008087812 */ /* 0x000fc800078ec0ff */
[----:B------:R-:W-:-:S05]  /*0590*/  IADD3 R6, PT, PT, R7, -R8, RZ ;  /* 0x8000000807067210 */ /* 0x000fca0007ffe0ff */
[C---:B------:R-:W-:Y:S01]  /*05a0*/  FADD R27, R6.reuse, 1 ;  /* 0x3f800000061b7421 */ /* 0x040fe20000000000 */
[----:B------:R-:W-:-:S03]  /*05b0*/  FADD R9, R6, -1 ;  /* 0xbf80000006097421 */ /* 0x000fc60000000000 */
[----:B------:R-:W0:Y:S01]  /*05c0*/  MUFU.RCP R7, R27 ;  /* 0x0000001b00077308 */ /* 0x000e220000001000 */
[----:B------:R-:W-:-:S04]  /*05d0*/  FADD R6, R9, R9 ;  /* 0x0000000909067221 */ /* 0x000fc80000000000 */
[----:B0-----:R-:W-:-:S04]  /*05e0*/  FMUL R6, R7, R6 ;  /* 0x0000000607067220 */ /* 0x001fc80000400000 */
[----:B------:R-:W-:Y:S01]  /*05f0*/  FADD R28, R9, -R6 ;  /* 0x80000006091c7221 */ /* 0x000fe20000000000 */
[----:B------:R-:W-:-:S03]  /*0600*/  FMUL R27, R6, R6 ;  /* 0x00000006061b7220 */ /* 0x000fc60000400000 */
[----:B------:R-:W-:-:S04]  /*0610*/  FADD R28, R28, R28 ;  /* 0x0000001c1c1c7221 */ /* 0x000fc80000000000 */
[----:B------:R-:W-:Y:S01]  /*0620*/  FFMA R28, R9, -R6, R28 ;  /* 0x80000006091c7223 */ /* 0x000fe2000000001c */
[----:B------:R-:W-:Y:S02]  /*0630*/  I2FP.F32.S32 R9, R8 ;  /* 0x0000000800097245 */ /* 0x000fe40000201400 */
[----:B------:R-:W-:Y:S01]  /*0640*/  FSEL R8, RZ, -24, P0 ;  /* 0xc1c00000ff087808 */ /* 0x000fe20000000000 */
[----:B------:R-:W-:Y:S01]  /*0650*/  FMUL R7, R7, R28 ;  /* 0x0000001c07077220 */ /* 0x000fe20000400000 */
[----:B------:R-:W-:-:S03]  /*0660*/  FSETP.NEU.AND P0, PT, |R26|, +INF , PT ;  /* 0x7f8000001a00780b */ /* 0x000fc60003f0d200 */
[----:B------:R-:W-:Y:S01]  /*0670*/  FFMA R9, R9, 1.1920928955078125e-07, R8 ;  /* 0x3400000009097823 */ /* 0x000fe20000000008 */
[----:B------:R-:W-:Y:S02]  /*0680*/  MOV R8, 0x3a2c32e4 ;  /* 0x3a2c32e400087802 */ /* 0x000fe40000000f00 */
[----:B------:R-:W-:-:S03]  /*0690*/  FSETP.NEU.AND P0, PT, R26, RZ, P0 ;  /* 0x000000ff1a00720b */ /* 0x000fc6000070d000 */
[----:B------:R-:W-:-:S04]  /*06a0*/  FFMA R8, R27, R8, 0.0032181653659790754318 ;  /* 0x3b52e7db1b087423 */ /* 0x000fc80000000008 */
[----:B------:R-:W-:-:S04]  /*06b0*/  FFMA R8, R27, R8, 0.018033718690276145935 ;  /* 0x3c93bb731b087423 */ /* 0x000fc80000000008 */
[C---:B------:R-:W-:Y:S02]  /*06c0*/  FFMA R8, R27.reuse, R8, 0.12022458761930465698 ;  /* 0x3df6384f1b087423 */ /* 0x040fe40000000008 */
[----:B------:R-:W-:Y:S02]  /*06d0*/  @!P0 FADD R26, R26, R26 ;  /* 0x0000001a1a1a8221 */ /* 0x000fe40000000000 */
[----:B------:R-:W-:Y:S01]  /*06e0*/  FMUL R27, R27, R8 ;  /* 0x000000081b1b7220 */ /* 0x000fe20000400000 */
[----:B------:R-:W-:-:S04]  /*06f0*/  FFMA R8, R6, 1.4426950216293334961, R9 ;  /* 0x3fb8aa3b06087823 */ /* 0x000fc80000000009 */
[----:B------:R-:W-:-:S04]  /*0700*/  FADD R9, R9, -R8 ;  /* 0x8000000809097221 */ /* 0x000fc80000000000 */
[----:B------:R-:W-:-:S04]  /*0710*/  FFMA R28, R6, 1.4426950216293334961, R9 ;  /* 0x3fb8aa3b061c7823 */ /* 0x000fc80000000009 */
[----:B------:R-:W-:Y:S01]  /*0720*/  FFMA R9, R7, 1.4426950216293334961, R28 ;  /* 0x3fb8aa3b07097823 */ /* 0x000fe2000000001c */
[----:B------:R-:W-:-:S03]  /*0730*/  FMUL R28, R27, 3 ;  /* 0x404000001b1c7820 */ /* 0x000fc60000400000 */
[----:B------:R-:W-:-:S04]  /*0740*/  FFMA R9, R6, 1.9251366722983220825e-08, R9 ;  /* 0x32a55e3406097823 */ /* 0x000fc80000000009 */
[----:B------:R-:W-:Y:S01]  /*0750*/  FFMA R28, R7, R28, R9 ;  /* 0x0000001c071c7223 */ /* 0x000fe20000000009 */
[----:B------:R-:W-:-:S03]  /*0760*/  HFMA2 R9, -RZ, RZ, 0.64013671875, -15.109375 ;  /* 0x391fcb8eff097431 */ /* 0x000fc600000001ff */
[----:B------:R-:W-:-:S04]  /*0770*/  FFMA R27, R6, R27, R28 ;  /* 0x0000001b061b7223 */ /* 0x000fc8000000001c */
[----:B------:R-:W-:-:S04]  /*0780*/  FADD R28, R8, R27 ;  /* 0x0000001b081c7221 */ /* 0x000fc80000000000 */
[----:B------:R-:W-:Y:S01]  /*0790*/  FMUL R7, R28, 2 ;  /* 0x400000001c077820 */ /* 0x000fe20000400000 */
[----:B------:R-:W-:-:S03]  /*07a0*/  FADD R8, -R8, R28 ;  /* 0x0000001c08087221 */ /* 0x000fc60000000100 */
[----:B------:R-:W0:Y:S01]  /*07b0*/  FRND R6, R7 ;  /* 0x0000000700067307 */ /* 0x000e220000201000 */
[----:B------:R-:W-:Y:S01]  /*07c0*/  FADD R27, R27, -R8 ;  /* 0x800000081b1b7221 */ /* 0x000fe20000000000 */
[----:B------:R-:W-:Y:S01]  /*07d0*/  FFMA R28, R28, 2, -R7 ;  /* 0x400000001c1c7823 */ /* 0x000fe20000000807 */
[C---:B------:R-:W-:Y:S02]  /*07e0*/  FSETP.GEU.AND P4, PT, R7.reuse, RZ, PT ;  /* 0x000000ff0700720b */ /* 0x040fe40003f8e000 */
[----:B------:R-:W-:Y:S01]  /*07f0*/  FSETP.GT.AND P3, PT, |R7|, 152, PT ;  /* 0x431800000700780b */ /* 0x000fe20003f64200 */
[----:B------:R-:W-:Y:S01]  /*0800*/  FFMA R27, R27, 2, R28 ;  /* 0x400000001b1b7823 */ /* 0x000fe2000000001c */
[----:B0-----:R-:W-:Y:S01]  /*0810*/  FADD R8, R7, -R6 ;  /* 0x8000000607087221 */ /* 0x001fe20000000000 */
[----:B------:R-:W-:Y:S01]  /*0820*/  FSETP.GT.AND P2, PT, R6, RZ, PT ;  /* 0x000000ff0600720b */ /* 0x000fe20003f44000 */
[----:B------:R-:W0:Y:S02]  /*0830*/  F2I.NTZ R7, R7 ;  /* 0x0000000700077305 */ /* 0x000e240000203100 */
[----:B------:R-:W-:Y:S01]  /*0840*/  FADD R8, R8, R27 ;  /* 0x0000001b08087221 */ /* 0x000fe20000000000 */
[----:B------:R-:W-:-:S03]  /*0850*/  SEL R6, RZ, 0x83000000, P2 ;  /* 0x83000000ff067807 */ /* 0x000fc60001000000 */
[----:B------:R-:W-:-:S04]  /*0860*/  FFMA R9, R8, R9, 0.0013391353422775864601 ;  /* 0x3aaf85ed08097423 */ /* 0x000fc80000000009 */
[----:B------:R-:W-:-:S04]  /*0870*/  FFMA R9, R8, R9, 0.0096188392490148544312 ;  /* 0x3c1d985608097423 */ /* 0x000fc80000000009 */
[----:B------:R-:W-:-:S04]  /*0880*/  FFMA R9, R8, R9, 0.055503588169813156128 ;  /* 0x3d6357bb08097423 */ /* 0x000fc80000000009 */
[----:B------:R-:W-:-:S04]  /*0890*/  FFMA R9, R8, R9, 0.24022644758224487305 ;  /* 0x3e75fdec08097423 */ /* 0x000fc80000000009 */
[----:B------:R-:W-:-:S04]  /*08a0*/  FFMA R9, R8, R9, 0.69314718246459960938 ;  /* 0x3f31721808097423 */ /* 0x000fc80000000009 */
[----:B------:R-:W-:Y:S01]  /*08b0*/  FFMA R28, R8, R9, 1 ;  /* 0x3f800000081c7423 */ /* 0x000fe20000000009 */
[----:B------:R-:W-:Y:S02]  /*08c0*/  IADD3 R9, PT, PT, R6, 0x7f000000, RZ ;  /* 0x7f00000006097810 */ /* 0x000fe40007ffe0ff */
[----:B0-----:R-:W-:Y:S02]  /*08d0*/  LEA R8, R7, -R6, 0x17 ;  /* 0x8000000607087211 */ /* 0x001fe400078eb8ff */
[----:B------:R-:W-:Y:S01]  /*08e0*/  FSEL R6, RZ, +INF , !P4 ;  /* 0x7f800000ff067808 */ /* 0x000fe20006000000 */
[----:B------:R-:W-:-:S04]  /*08f0*/  FMUL R9, R9, R28 ;  /* 0x0000001c09097220 */ /* 0x000fc80000400000 */
[----:B------:R-:W-:Y:S01]  /*0900*/  @!P3 FMUL R6, R8, R9 ;  /* 0x000000090806b220 */ /* 0x000fe20000400000 */
[----:B------:R-:W-:-:S07]  /*0910*/  @!P0 LOP3.LUT R6, R26, 0x7fffffff, RZ, 0xc0, !PT ;  /* 0x7fffffff1a068812 */ /* 0x000fce00078ec0ff */
.L_x_7:
[----:B------:R-:W-:Y:S05]  /*0920*/  BSYNC.RECONVERGENT B2 ;  /* 0x0000000000027941 */ /* 0x000fea0003800200 */
.L_x_6:
[----:B------:R-:W-:Y:S01]  /*0930*/  FSETP.NEU.AND P0, PT, R25, 1, PT ;  /* 0x3f8000001900780b */ /* 0x000fe20003f0d000 */
[----:B------:R-:W-:Y:S01]  /*0940*/  BSSY.RECONVERGENT B2, `(.L_x_8) ;  /* 0x0000046000027945 */ /* 0x000fe20003800200 */
[----:B------:R-:W-:Y:S02]  /*0950*/  FSETP.NEU.AND P3, PT, R0, 1, PT ;  /* 0x3f8000000000780b */ /* 0x000fe40003f6d000 */
[----:B------:R-:W-:Y:S02]  /*0960*/  FSETP.NEU.AND P2, PT, R24, 1, PT ;  /* 0x3f8000001800780b */ /* 0x000fe40003f4d000 */
[----:B------:R-:W-:-:S07]  /*0970*/  MOV R9, 0x3f800000 ;  /* 0x3f80000000097802 */ /* 0x000fce0000000f00 */
        /* <DEDUP_REMOVED lines=15> */
[----:B------:R-:W-:-:S04]  /*0a70*/  FADD R28, R26, -R7 ;  /* 0x800000071a1c7221 */ /* 0x000fc80000000000 */
[----:B------:R-:W-:Y:S01]  /*0a80*/  FADD R29, R28, R28 ;  /* 0x0000001c1c1d7221 */ /* 0x000fe20000000000 */
[----:B------:R-:W-:-:S03]  /*0a90*/  FMUL R28, R7, R7 ;  /* 0x00000007071c7220 */ /* 0x000fc60000400000 */
[----:B------:R-:W-:Y:S01]  /*0aa0*/  FFMA R29, R26, -R7, R29 ;  /* 0x800000071a1d7223 */ /* 0x000fe2000000001d */
[----:B------:R-:W-:Y:S02]  /*0ab0*/  I2FP.F32.S32 R26, R9 ;  /* 0x00000009001a7245 */ /* 0x000fe40000201400 */
[----:B------:R-:W-:Y:S01]  /*0ac0*/  FSEL R9, RZ, -24, P0 ;  /* 0xc1c00000ff097808 */ /* 0x000fe20000000000 */
[----:B------:R-:W-:Y:S01]  /*0ad0*/  FMUL R8, R8, R29 ;  /* 0x0000001d08087220 */ /* 0x000fe20000400000 */
[----:B------:R-:W-:-:S03]  /*0ae0*/  FSETP.NEU.AND P0, PT, |R25|, +INF , PT ;  /* 0x7f8000001900780b */ /* 0x000fc60003f0d200 */
[----:B------:R-:W-:Y:S01]  /*0af0*/  FFMA R26, R26, 1.1920928955078125e-07, R9 ;  /* 0x340000001a1a7823 */ /* 0x000fe20000000009 */
[----:B------:R-:W-:Y:S01]  /*0b00*/  HFMA2 R9, -RZ, RZ, 0.771484375, 0.21533203125 ;  /* 0x3a2c32e4ff097431 */ /* 0x000fe200000001ff */
[----:B------:R-:W-:-:S04]  /*0b10*/  FSETP.NEU.AND P0, PT, R25, RZ, P0 ;  /* 0x000000ff1900720b */ /* 0x000fc8000070d000 */
[----:B------:R-:W-:-:S04]  /*0b20*/  FFMA R9, R28, R9, 0.0032181653659790754318 ;  /* 0x3b52e7db1c097423 */ /* 0x000fc80000000009 */
[----:B------:R-:W-:-:S05]  /*0b30*/  FFMA R9, R28, R9, 0.018033718690276145935 ;  /* 0x3c93bb731c097423 */ /* 0x000fca0000000009 */
[----:B------:R-:W-:Y:S01]  /*0b40*/  @!P0 FADD R25, R25, R25 ;  /* 0x0000001919198221 */ /* 0x000fe20000000000 */
[----:B------:R-:W-:-:S04]  /*0b50*/  FFMA R9, R28, R9, 0.12022458761930465698 ;  /* 0x3df6384f1c097423 */ /* 0x000fc80000000009 */
[----:B------:R-:W-:Y:S01]  /*0b60*/  FMUL R28, R28, R9 ;  /* 0x000000091c1c7220 */ /* 0x000fe20000400000 */
[----:B------:R-:W-:-:S04]  /*0b70*/  FFMA R9, R7, 1.4426950216293334961, R26 ;  /* 0x3fb8aa3b07097823 */ /* 0x000fc8000000001a */
[----:B------:R-:W-:-:S04]  /*0b80*/  FADD R26, R26, -R9 ;  /* 0x800000091a1a7221 */ /* 0x000fc80000000000 */
[----:B------:R-:W-:-:S04]  /*0b90*/  FFMA R27, R7, 1.4426950216293334961, R26 ;  /* 0x3fb8aa3b071b7823 */ /* 0x000fc8000000001a */
[----:B------:R-:W-:Y:S01]  /*0ba0*/  FFMA R26, R8, 1.4426950216293334961, R27 ;  /* 0x3fb8aa3b081a7823 */ /* 0x000fe2000000001b */
[----:B------:R-:W-:-:S03]  /*0bb0*/  FMUL R27, R28, 3 ;  /* 0x404000001c1b7820 */ /* 0x000fc60000400000 */
[----:B------:R-:W-:-:S04]  /*0bc0*/  FFMA R26, R7, 1.9251366722983220825e-08, R26 ;  /* 0x32a55e34071a7823 */ /* 0x000fc8000000001a */
[----:B------:R-:W-:-:S04]  /*0bd0*/  FFMA R27, R8, R27, R26 ;  /* 0x0000001b081b7223 */ /* 0x000fc8000000001a */
        /* <DEDUP_REMOVED lines=14> */
[----:B------:R-:W-:-:S02]  /*0cc0*/  MOV R26, 0x391fcb8e ;  /* 0x391fcb8e001a7802 */ /* 0x000fc40000000f00 */
        /* <DEDUP_REMOVED lines=8> */
[----:B0-----:R-:W-:-:S03]  /*0d50*/  LEA R8, R7, -R8, 0x17 ;  /* 0x8000000807087211 */ /* 0x001fc600078eb8ff */
[----:B------:R-:W-:Y:S01]  /*0d60*/  FMUL R27, R9, R26 ;  /* 0x0000001a091b7220 */ /* 0x000fe20000400000 */
[----:B------:R-:W-:-:S03]  /*0d70*/  FSEL R9, RZ, +INF , !P4 ;  /* 0x7f800000ff097808 */ /* 0x000fc60006000000 */
[----:B------:R-:W-:Y:S01]  /*0d80*/  @!P5 FMUL R9, R8, R27 ;  /* 0x0000001b0809d220 */ /* 0x000fe20000400000 */
[----:B------:R-:W-:-:S07]  /*0d90*/  @!P0 LOP3.LUT R9, R25, 0x7fffffff, RZ, 0xc0, !PT ;  /* 0x7fffffff19098812 */ /* 0x000fce00078ec0ff */
.L_x_9:
[----:B------:R-:W-:Y:S05]  /*0da0*/  BSYNC.RECONVERGENT B2 ;  /* 0x0000000000027941 */ /* 0x000fea0003800200 */
.L_x_8:
[----:B------:R-:W-:Y:S01]  /*0db0*/  FADD R8, R9, R6 ;  /* 0x0000000609087221 */ /* 0x000fe20000000000 */
[----:B------:R-:W-:Y:S01]  /*0dc0*/  BSSY.RECONVERGENT B2, `(.L_x_10) ;  /* 0x0000044000027945 */ /* 0x000fe20003800200 */
[----:B------:R-:W-:-:S03]  /*0dd0*/  HFMA2 R6, -RZ, RZ, 1.875, 0 ;  /* 0x3f800000ff067431 */ /* 0x000fc600000001ff */
        /* <DEDUP_REMOVED lines=9> */
[-C--:B------:R-:W-:Y:S02]  /*0e70*/  IADD3 R6, PT, PT, R6, -R7.reuse, RZ ;  /* 0x8000000706067210 */ /* 0x080fe40007ffe0ff */
[----:B------:R-:W-:-:S03]  /*0e80*/  I2FP.F32.S32 R7, R7 ;  /* 0x0000000700077245 */ /* 0x000fc60000201400 */
[C---:B------:R-:W-:Y:S01]  /*0e90*/  FADD R27, R6.reuse, 1 ;  /* 0x3f800000061b7421 */ /* 0x040fe20000000000 */
[----:B------:R-:W-:-:S03]  /*0ea0*/  FADD R25, R6, -1 ;  /* 0xbf80000006197421 */ /* 0x000fc60000000000 */
[----:B------:R-:W0:Y:S01]  /*0eb0*/  MUFU.RCP R9, R27 ;  /* 0x0000001b00097308 */ /* 0x000e220000001000 */
[----:B------:R-:W-:-:S04]  /*0ec0*/  FADD R6, R25, R25 ;  /* 0x0000001919067221 */ /* 0x000fc80000000000 */
[----:B0-----:R-:W-:-:S04]  /*0ed0*/  FMUL R6, R9, R6 ;  /* 0x0000000609067220 */ /* 0x001fc80000400000 */
[----:B------:R-:W-:-:S04]  /*0ee0*/  FADD R26, R25, -R6 ;  /* 0x80000006191a7221 */ /* 0x000fc80000000000 */
[----:B------:R-:W-:-:S04]  /*0ef0*/  FADD R26, R26, R26 ;  /* 0x0000001a1a1a7221 */ /* 0x000fc80000000000 */
[-C--:B------:R-:W-:Y:S01]  /*0f00*/  FFMA R28, R25, -R6.reuse, R26 ;  /* 0x80000006191c7223 */ /* 0x080fe2000000001a */
[----:B------:R-:W-:Y:S01]  /*0f10*/  FSEL R26, RZ, -24, P0 ;  /* 0xc1c00000ff1a7808 */ /* 0x000fe20000000000 */
[----:B------:R-:W-:Y:S01]  /*0f20*/  FMUL R25, R6, R6 ;  /* 0x0000000606197220 */ /* 0x000fe20000400000 */
[C---:B------:R-:W-:Y:S01]  /*0f30*/  FSETP.NEU.AND P0, PT, |R0|.reuse, +INF , PT ;  /* 0x7f8000000000780b */ /* 0x040fe20003f0d200 */
[----:B------:R-:W-:Y:S02]  /*0f40*/  FMUL R9, R9, R28 ;  /* 0x0000001c09097220 */ /* 0x000fe40000400000 */
        /* <DEDUP_REMOVED lines=22> */
[----:B------:R-:W-:Y:S01]  /*10b0*/  HFMA2 R26, -RZ, RZ, 0.64013671875, -15.109375 ;  /* 0x391fcb8eff1a7431 */ /* 0x000fe200000001ff */
[----:B------:R-:W-:Y:S02]  /*10c0*/  FSETP.GEU.AND P5, PT, R7, RZ, PT ;  /* 0x000000ff0700720b */ /* 0x000fe40003fae000 */
[----:B------:R-:W-:Y:S01]  /*10d0*/  FFMA R28, R25, 2, R28 ;  /* 0x40000000191c7823 */ /* 0x000fe2000000001c */
[C---:B------:R-:W-:Y:S01]  /*10e0*/  FSETP.GT.AND P4, PT, |R7|.reuse, 152, PT ;  /* 0x431800000700780b */ /* 0x040fe20003f84200 */
[----:B0-----:R-:W-:Y:S01]  /*10f0*/  FADD R9, R7, -R6 ;  /* 0x8000000607097221 */ /* 0x001fe20000000000 */
[----:B------:R-:W-:Y:S01]  /*1100*/  FSETP.GT.AND P3, PT, R6, RZ, PT ;  /* 0x000000ff0600720b */ /* 0x000fe20003f64000 */
[----:B------:R-:W0:Y:S02]  /*1110*/  F2I.NTZ R7, R7 ;  /* 0x0000000700077305 */ /* 0x000e240000203100 */
[----:B------:R-:W-:Y:S01]  /*1120*/  FADD R9, R9, R28 ;  /* 0x0000001c09097221 */ /* 0x000fe20000000000 */
[----:B------:R-:W-:-:S03]  /*1130*/  SEL R6, RZ, 0x83000000, P3 ;  /* 0x83000000ff067807 */ /* 0x000fc60001800000 */
[----:B------:R-:W-:Y:S01]  /*1140*/  FFMA R26, R9, R26, 0.0013391353422775864601 ;  /* 0x3aaf85ed091a7423 */ /* 0x000fe2000000001a */
[----:B------:R-:W-:-:S03]  /*1150*/  IADD3 R25, PT, PT, R6, 0x7f000000, RZ ;  /* 0x7f00000006197810 */ /* 0x000fc60007ffe0ff */
[----:B------:R-:W-:-:S04]  /*1160*/  FFMA R26, R9, R26, 0.0096188392490148544312 ;  /* 0x3c1d9856091a7423 */ /* 0x000fc8000000001a */
[----:B------:R-:W-:-:S04]  /*1170*/  FFMA R26, R9, R26, 0.055503588169813156128 ;  /* 0x3d6357bb091a7423 */ /* 0x000fc8000000001a */
[----:B------:R-:W-:-:S04]  /*1180*/  FFMA R26, R9, R26, 0.24022644758224487305 ;  /* 0x3e75fdec091a7423 */ /* 0x000fc8000000001a */
[----:B------:R-:W-:-:S04]  /*1190*/  FFMA R26, R9, R26, 0.69314718246459960938 ;  /* 0x3f317218091a7423 */ /* 0x000fc8000000001a */
[----:B------:R-:W-:Y:S01]  /*11a0*/  FFMA R26, R9, R26, 1 ;  /* 0x3f800000091a7423 */ /* 0x000fe2000000001a */
[----:B0-----:R-:W-:Y:S02]  /*11b0*/  LEA R9, R7, -R6, 0x17 ;  /* 0x8000000607097211 */ /* 0x001fe400078eb8ff */
[----:B------:R-:W-:Y:S01]  /*11c0*/  FSEL R6, RZ, +INF , !P5 ;  /* 0x7f800000ff067808 */ /* 0x000fe20006800000 */
[----:B------:R-:W-:-:S04]  /*11d0*/  FMUL R26, R25, R26 ;  /* 0x0000001a191a7220 */ /* 0x000fc80000400000 */
[----:B------:R-:W-:Y:S01]  /*11e0*/  @!P4 FMUL R6, R9, R26 ;  /* 0x0000001a0906c220 */ /* 0x000fe20000400000 */
[----:B------:R-:W-:-:S07]  /*11f0*/  @!P0 LOP3.LUT R6, R0, 0x7fffffff, RZ, 0xc0, !PT ;  /* 0x7fffffff00068812 */ /* 0x000fce00078ec0ff */
.L_x_11:
[----:B------:R-:W-:Y:S05]  /*1200*/  BSYNC.RECONVERGENT B2 ;  /* 0x0000000000027941 */ /* 0x000fea0003800200 */
.L_x_10:
[----:B------:R-:W-:Y:S01]  /*1210*/  BSSY.RECONVERGENT B2, `(.L_x_12) ;  /* 0x0000044000027945 */ /* 0x000fe20003800200 */
[----:B------:R-:W-:-:S03]  /*1220*/  MOV R7, 0x3f800000 ;  /* 0x3f80000000077802 */ /* 0x000fc60000000f00 */
        /* <DEDUP_REMOVED lines=66> */
.L_x_13:
[----:B------:R-:W-:Y:S05]  /*1650*/  BSYNC.RECONVERGENT B2 ;  /* 0x0000000000027941 */ /* 0x000fea0003800200 */
.L_x_12:
[----:B------:R-:W-:Y:S01]  /*1660*/  FADD R0, R7, R6 ;  /* 0x0000000607007221 */ /* 0x000fe20000000000 */
[----:B------:R-:W-:Y:S03]  /*1670*/  BSSY.RECONVERGENT B2, `(.L_x_14) ;  /* 0x000000d000027945 */ /* 0x000fe60003800200 */
[----:B------:R0:W1:Y:S01]  /*1680*/  MUFU.RSQ R7, R0 ;  /* 0x0000000000077308 */ /* 0x0000620000001400 */
[----:B------:R-:W-:-:S04]  /*1690*/  IADD3 R6, PT, PT, R0, -0xd000000, RZ ;  /* 0xf300000000067810 */ /* 0x000fc80007ffe0ff */
[----:B------:R-:W-:-:S13]  /*16a0*/  ISETP.GT.U32.AND P0, PT, R6, 0x727fffff, PT ;  /* 0x727fffff0600780c */ /* 0x000fda0003f04070 */
[----:B01----:R-:W-:Y:S05]  /*16b0*/  @!P0 BRA `(.L_x_15) ;  /* 0x0000000000108947 */ /* 0x003fea0003800000 */
[----:B------:R-:W-:-:S07]  /*16c0*/  MOV R6, 0x16e0 ;  /* 0x000016e000067802 */ /* 0x000fce0000000f00 */
[----:B------:R-:W-:Y:S05]  /*16d0*/  CALL.REL.NOINC `($__internal_0_$__cuda_sm20_sqrt_rn_f32_slowpath) ;  /* 0x0000000400b07944 */ /* 0x000fea0003c00000 */
[----:B------:R-:W-:Y:S01]  /*16e0*/  MOV R9, R0 ;  /* 0x0000000000097202 */ /* 0x000fe20000000f00 */
[----:B------:R-:W-:Y:S06]  /*16f0*/  BRA `(.L_x_16) ;  /* 0x0000000000107947 */ /* 0x000fec0003800000 */
.L_x_15:
[----:B------:R-:W-:Y:S01]  /*1700*/  FMUL.FTZ R9, R0, R7 ;  /* 0x0000000700097220 */ /* 0x000fe20000410000 */
[----:B------:R-:W-:-:S03]  /*1710*/  FMUL.FTZ R6, R7, 0.5 ;  /* 0x3f00000007067820 */ /* 0x000fc60000410000 */
[----:B------:R-:W-:-:S04]  /*1720*/  FFMA R0, -R9, R9, R0 ;  /* 0x0000000909007223 */ /* 0x000fc80000000100 */
[----:B------:R-:W-:-:S07]  /*1730*/  FFMA R9, R0, R6, R9 ;  /* 0x0000000600097223 */ /* 0x000fce0000000009 */
.L_x_16:
[----:B------:R-:W-:Y:S05]  /*1740*/  BSYNC.RECONVERGENT B2 ;  /* 0x0000000000027941 */ /* 0x000fea0003800200 */
.L_x_14:
[----:B------:R-:W-:Y:S01]  /*1750*/  IADD3 R0, PT, PT, R8, -0xd000000, RZ ;  /* 0xf300000008007810 */ /* 0x000fe20007ffe0ff */
[----:B------:R0:W1:Y:S01]  /*1760*/  MUFU.RSQ R25, R8 ;  /* 0x0000000800197308 */ /* 0x0000620000001400 */
[----:B------:R-:W-:Y:S02]  /*1770*/  BSSY.RECONVERGENT B2, `(.L_x_17) ;  /* 0x000000b000027945 */ /* 0x000fe40003800200 */
[----:B------:R-:W-:-:S13]  /*1780*/  ISETP.GT.U32.AND P0, PT, R0, 0x727fffff, PT ;  /* 0x727fffff0000780c */ /* 0x000fda0003f04070 */
[----:B0-----:R-:W-:Y:S05]  /*1790*/  @!P0 BRA `(.L_x_18) ;  /* 0x0000000000108947 */ /* 0x001fea0003800000 */
[----:B------:R-:W-:Y:S02]  /*17a0*/  MOV R0, R8 ;  /* 0x0000000800007202 */ /* 0x000fe40000000f00 */
[----:B------:R-:W-:-:S07]  /*17b0*/  MOV R6, 0x17d0 ;  /* 0x000017d000067802 */ /* 0x000fce0000000f00 */
[----:B-1----:R-:W-:Y:S05]  /*17c0*/  CALL.REL.NOINC `($__internal_0_$__cuda_sm20_sqrt_rn_f32_slowpath) ;  /* 0x0000000400747944 */ /* 0x002fea0003c00000 */
[----:B------:R-:W-:Y:S05]  /*17d0*/  BRA `(.L_x_19) ;  /* 0x0000000000107947 */ /* 0x000fea0003800000 */
.L_x_18:
[----:B-1----:R-:W-:Y:S01]  /*17e0*/  FMUL.FTZ R7, R8, R25 ;  /* 0x0000001908077220 */ /* 0x002fe20000410000 */
[----:B------:R-:W-:-:S03]  /*17f0*/  FMUL.FTZ R6, R25, 0.5 ;  /* 0x3f00000019067820 */ /* 0x000fc60000410000 */
[----:B------:R-:W-:-:S04]  /*1800*/  FFMA R0, -R7, R7, R8 ;  /* 0x0000000707007223 */ /* 0x000fc80000000108 */
[----:B------:R-:W-:-:S07]  /*1810*/  FFMA R0, R0, R6, R7 ;  /* 0x0000000600007223 */ /* 0x000fce0000000007 */
.L_x_19:
[----:B------:R-:W-:Y:S05]  /*1820*/  BSYNC.RECONVERGENT B2 ;  /* 0x0000000000027941 */ /* 0x000fea0003800200 */
.L_x_17:
[----:B------:R-:W-:Y:S02]  /*1830*/  FMNMX R0, R0, R9, !PT ;  /* 0x0000000900007209 */ /* 0x000fe40007800000 */
[----:B------:R-:W-:Y:S02]  /*1840*/  IADD3 R22, PT, PT, R22, 0x1, RZ ;  /* 0x0000000116167810 */ /* 0x000fe40007ffe0ff */
[----:B------:R-:W-:Y:S02]  /*1850*/  FSETP.GT.AND P3, PT, R21, R0, PT ;  /* 0x000000001500720b */ /* 0x000fe40003f64000 */
[----:B------:R-:W-:-:S13]  /*1860*/  ISETP.LT.AND P0, PT, R22, R19, PT ;  /* 0x000000131600720c */ /* 0x000fda0003f01270 */
[----:B------:R-:W-:Y:S05]  /*1870*/  @!P3 BRA P0, `(.L_x_20) ;  /* 0xffffffe800e0b947 */ /* 0x000fea000003ffff */
[----:B------:R-:W-:Y:S05]  /*1880*/  BSYNC.RECONVERGENT B1 ;  /* 0x0000000000017941 */ /* 0x000fea0003800200 */
.L_x_5:
[----:B------:R-:W-:Y:S01]  /*1890*/  FSETP.GT.AND P0, PT, R21, RZ, PT ;  /* 0x000000ff1500720b */ /* 0x000fe20003f04000 */
[----:B------:R-:W-:-:S12]  /*18a0*/  BSSY.RECONVERGENT B1, `(.L_x_21) ;  /* 0x000003e000017945 */ /* 0x000fd80003800200 */
[----:B------:R-:W-:Y:S05]  /*18b0*/  @!P0 BRA `(.L_x_22) ;  /* 0x0000000000f08947 */ /* 0x000fea0003800000 */
[----:B------:R-:W0:Y:S01]  /*18c0*/  MUFU.RCP R6, R21 ;  /* 0x0000001500067308 */ /* 0x000e220000001000 */
[----:B------:R-:W-:Y:S01]  /*18d0*/  FADD R0, R14, -R23 ;  /* 0x800000170e007221 */ /* 0x000fe20000000000 */
[----:B------:R-:W-:Y:S06]  /*18e0*/  BSSY.RECONVERGENT B2, `(.L_x_23) ;  /* 0x000000b000027945 */ /* 0x000fec0003800200 */
[----:B------:R-:W1:Y:S01]  /*18f0*/  FCHK P0, R0, R21 ;  /* 0x0000001500007302 */ /* 0x000e620000000000 */
[----:B0-----:R-:W-:-:S04]  /*1900*/  FFMA R7, R6, -R21, 1 ;  /* 0x3f80000006077423 */ /* 0x001fc80000000815 */
[----:B------:R-:W-:-:S04]  /*1910*/  FFMA R7, R6, R7, R6 ;  /* 0x0000000706077223 */ /* 0x000fc80000000006 */
[----:B------:R-:W-:-:S04]  /*1920*/  FFMA R8, R0, R7, RZ ;  /* 0x0000000700087223 */ /* 0x000fc800000000ff */
[----:B------:R-:W-:-:S04]  /*1930*/  FFMA R6, R8, -R21, R0 ;  /* 0x8000001508067223 */ /* 0x000fc80000000000 */
[----:B------:R-:W-:Y:S01]  /*1940*/  FFMA R8, R7, R6, R8 ;  /* 0x0000000607087223 */ /* 0x000fe20000000008 */
[----:B-1----:R-:W-:Y:S06]  /*1950*/  @!P0 BRA `(.L_x_24) ;  /* 0x00000000000c8947 */ /* 0x002fec0003800000 */
[----:B------:R-:W-:-:S07]  /*1960*/  MOV R9, 0x1980 ;  /* 0x0000198000097802 */ /* 0x000fce0000000f00 */
[----:B------:R-:W-:Y:S05]  /*1970*/  CALL.REL.NOINC `($__internal_1_$__cuda_sm3x_div_rn_noftz_f32_slowpath) ;  /* 0x0000000400607944 */ /* 0x000fea0003c00000 */
[----:B------:R-:W-:-:S07]  /*1980*/  MOV R8, R0 ;  /* 0x0000000000087202 */ /* 0x000fce0000000f00 */
.L_x_24:
[----:B------:R-:W-:Y:S05]  /*1990*/  BSYNC.RECONVERGENT B2 ;  /* 0x0000000000027941 */ /* 0x000fea0003800200 */
.L_x_23:
        /* <DEDUP_REMOVED lines=13> */
.L_x_26:
[----:B------:R-:W-:Y:S05]  /*1a70*/  BSYNC.RECONVERGENT B2 ;  /* 0x0000000000027941 */ /* 0x000fea0003800200 */
.L_x_25:
[----:B------:R-:W-:Y:S05]  /*1a80*/  @P3 BRA `(.L_x_27) ;  /* 0x0000000000443947 */ /* 0x000fea0003800000 */
[----:B------:R-:W0:Y:S01]  /*1a90*/  F2F.F64.F32 R6, R21 ;  /* 0x0000001500067310 */ /* 0x000e220000201800 */
[----:B------:R-:W-:Y:S01]  /*1aa0*/  IADD3 R18, PT, PT, R18, 0x1, RZ ;  /* 0x0000000112127810 */ /* 0x000fe20007ffe0ff */
[----:B0-----:R-:W-:-:S14]  /*1ab0*/  DSETP.GEU.AND P0, PT, R2, R6, PT ;  /* 0x000000060200722a */ /* 0x001fdc0003f0e000 */
[----:B------:R-:W0:Y:S02]  /*1ac0*/  @!P0 LDC R0, c[0x0][0x3c4] ;  /* 0x0000f100ff008b82 */ /* 0x000e240000000800 */
[-C--:B0-----:R-:W-:Y:S01]  /*1ad0*/  @!P0 FFMA R17, -R8, R0.reuse, R17 ;  /* 0x0000000008118223 */ /* 0x081fe20000000111 */
[----:B------:R-:W-:Y:S01]  /*1ae0*/  @!P0 FFMA R16, -R9, R0, R16 ;  /* 0x0000000009108223 */ /* 0x000fe20000000110 */
[----:B------:R-:W-:Y:S06]  /*1af0*/  @!P0 BRA `(.L_x_22) ;  /* 0x0000000000608947 */ /* 0x000fec0003800000 */
[----:B------:R-:W0:Y:S01]  /*1b00*/  LDCU UR6, c[0x0][0x3c8] ;  /* 0x00007900ff0677ac */ /* 0x000e220008000800 */
[----:B------:R-:W-:Y:S01]  /*1b10*/  UMOV UR7, 0x3ffccccc ;  /* 0x3ffccccc00077882 */ /* 0x000fe20000000000 */
[----:B0-----:R-:W0:Y:S01]  /*1b20*/  F2F.F64.F32 R10, UR6 ;  /* 0x00000006000a7d10 */ /* 0x001e220008201800 */
[----:B------:R-:W-:Y:S02]  /*1b30*/  UMOV UR6, 0xcccccccd ;  /* 0xcccccccd00067882 */ /* 0x000fe40000000000 */
[----:B0-----:R-:W-:Y:S02]  /*1b40*/  DMUL R10, R10, UR6 ;  /* 0x000000060a0a7c28 */ /* 0x001fe40008000000 */
[----:B------:R-:W0:Y:S06]  /*1b50*/  LDCU UR6, c[0x0][0x3c4] ;  /* 0x00007880ff0677ac */ /* 0x000e2c0008000800 */
[----:B------:R-:W-:-:S14]  /*1b60*/  DSETP.GT.AND P0, PT, R10, R6, PT ;  /* 0x000000060a00722a */ /* 0x000fdc0003f04000 */
[----:B0-----:R-:W-:Y:S01]  /*1b70*/  @P0 FFMA R17, R8, UR6, R17 ;  /* 0x0000000608110c23 */ /* 0x001fe20008000011 */
[----:B------:R-:W-:Y:S01]  /*1b80*/  @P0 FFMA R16, R9, UR6, R16 ;  /* 0x0000000609100c23 */ /* 0x000fe20008000010 */
[----:B------:R-:W-:Y:S06]  /*1b90*/  BRA `(.L_x_22) ;  /* 0x0000000000387947 */ /* 0x000fec0003800000 */
.L_x_27:
[----:B------:R-:W2:Y:S02]  /*1ba0*/  LDG.E R0, desc[UR4][R4.64] ;  /* 0x0000000404007981 */ /* 0x000ea4000c1e1900 */
[----:B--2---:R-:W-:-:S13]  /*1bb0*/  ISETP.GE.AND P0, PT, R0, 0x1, PT ;  /* 0x000000010000780c */ /* 0x004fda0003f06270 */
[----:B------:R-:W-:Y:S05]  /*1bc0*/  @!P0 BRA `(.L_x_28) ;  /* 0x0000000000208947 */ /* 0x000fea0003800000 */
[----:B------:R-:W0:Y:S02]  /*1bd0*/  LDC.64 R6, c[0x0][0x3b0] ;  /* 0x0000ec00ff067b82 */ /* 0x000e240000000a00 */
[----:B0-----:R-:W-:-:S06]  /*1be0*/  IMAD.WIDE R6, R11, 0x4, R6 ;  /* 0x000000040b067825 */ /* 0x001fcc00078e0206 */
[----:B------:R-:W2:Y:S02]  /*1bf0*/  LDG.E R6, desc[UR4][R6.64] ;  /* 0x0000000406067981 */ /* 0x000ea4000c1e1900 */
[----:B--2---:R-:W-:-:S13]  /*1c00*/  ISETP.GE.AND P0, PT, R6, 0x1, PT ;  /* 0x000000010600780c */ /* 0x004fda0003f06270 */
[----:B------:R-:W0:Y:S02]  /*1c10*/  @P0 LDC R0, c[0x0][0x3c0] ;  /* 0x0000f000ff000b82 */ /* 0x000e240000000800 */
[-C--:B0-----:R-:W-:Y:S01]  /*1c20*/  @P0 FFMA R17, -R8, R0.reuse, R17 ;  /* 0x0000000008110223 */ /* 0x081fe20000000111 */
[----:B------:R-:W-:Y:S01]  /*1c30*/  @P0 FFMA R16, -R9, R0, R16 ;  /* 0x0000000009100223 */ /* 0x000fe20000000110 */
[----:B------:R-:W-:Y:S06]  /*1c40*/  @P0 BRA `(.L_x_22) ;  /* 0x00000000000c0947 */ /* 0x000fec0003800000 */
.L_x_28:
[----:B------:R-:W0:Y:S02]  /*1c50*/  LDCU UR6, c[0x0][0x3bc] ;  /* 0x00007780ff0677ac */ /* 0x000e240008000800 */
[----:B0-----:R-:W-:Y:S01]  /*1c60*/  FFMA R17, R8, UR6, R17 ;  /* 0x0000000608117c23 */ /* 0x001fe20008000011 */
[----:B------:R-:W-:-:S07]  /*1c70*/  FFMA R16, R9, UR6, R16 ;  /* 0x0000000609107c23 */ /* 0x000fce0008000010 */
.L_x_22:
[----:B------:R-:W-:Y:S05]  /*1c80*/  BSYNC.RECONVERGENT B1 ;  /* 0x0000000000017941 */ /* 0x000fea0003800200 */
.L_x_21:
[----:B------:R-:W-:Y:S05]  /*1c90*/  @P1 BRA `(.L_x_29) ;  /* 0xffffffe400581947 */ /* 0x000fea000383ffff */
.L_x_1:
[----:B------:R-:W-:Y:S05]  /*1ca0*/  BSYNC.RECONVERGENT B0 ;  /* 0x0000000000007941 */ /* 0x000fea0003800200 */
.L_x_0:
[----:B------:R-:W0:Y:S01]  /*1cb0*/  LDC.64 R2, c[0x0][0x388] ;  /* 0x0000e200ff027b82 */ /* 0x000e220000000a00 */
[C---:B------:R-:W-:Y:S01]  /*1cc0*/  SHF.L.U32 R5, R20.reuse, 0x1, RZ ;  /* 0x0000000114057819 */ /* 0x040fe200000006ff */
[----:B------:R-:W1:Y:S04]  /*1cd0*/  LDCU UR6, c[0x0][0x3b8] ;  /* 0x00007700ff0677ac */ /* 0x000e680008000800 */
[----:B0-----:R-:W-:Y:S02]  /*1ce0*/  IMAD.WIDE R4, R5, 0x4, R2 ;  /* 0x0000000405047825 */ /* 0x001fe400078e0202 */
[----:B------:R-:W-:Y:S08]  /*1cf0*/  BAR.SYNC.DEFER_BLOCKING 0x0 ;  /* 0x0000000000007b1d */ /* 0x000ff00000010000 */
[----:B------:R-:W0:Y:S01]  /*1d00*/  LDC.64 R2, c[0x0][0x390] ;  /* 0x0000e400ff027b82 */ /* 0x000e220000000a00 */
[----:B------:R-:W1:Y:S04]  /*1d10*/  LDG.E R0, desc[UR4][R4.64] ;  /* 0x0000000404007981 */ /* 0x000e68000c1e1900 */
[----:B------:R-:W2:Y:S01]  /*1d20*/  LDG.E R7, desc[UR4][R4.64+0x4] ;  /* 0x0000040404077981 */ /* 0x000ea2000c1e1900 */
[----:B0-----:R-:W-:-:S04]  /*1d30*/  IMAD.WIDE R20, R20, 0x4, R2 ;  /* 0x0000000414147825 */ /* 0x001fc800078e0202 */
[----:B-1----:R-:W-:Y:S01]  /*1d40*/  FFMA R17, R17, UR6, R0 ;  /* 0x0000000611117c23 */ /* 0x002fe20008000000 */
[----:B--2---:R-:W-:-:S04]  /*1d50*/  FFMA R7, R16, UR6, R7 ;  /* 0x0000000610077c23 */ /* 0x004fc80008000007 */
[----:B------:R-:W-:Y:S04]  /*1d60*/  STG.E desc[UR4][R4.64], R17 ;  /* 0x0000001104007986 */ /* 0x000fe8000c101904 */
[----:B------:R-:W-:Y:S04]  /*1d70*/  STG.E desc[UR4][R4.64+0x4], R7 ;  /* 0x0000040704007986 */ /* 0x000fe8000c101904 */
[----:B------:R-:W-:Y:S01]  /*1d80*/  STG.E desc[UR4][R20.64], R18 ;  /* 0x0000001214007986 */ /* 0x000fe2000c101904 */
[----:B------:R-:W-:Y:S05]  /*1d90*/  EXIT ;  /* 0x000000000000794d */ /* 0x000fea0003800000 */
        .weak           $__internal_0_$__cuda_sm20_sqrt_rn_f32_slowpath
        .type           $__internal_0_$__cuda_sm20_sqrt_rn_f32_slowpath,@function
        .size           $__internal_0_$__cuda_sm20_sqrt_rn_f32_slowpath,($__internal_1_$__cuda_sm3x_div_rn_noftz_f32_slowpath - $__internal_0_$__cuda_sm20_sqrt_rn_f32_slowpath)
$__internal_0_$__cuda_sm20_sqrt_rn_f32_slowpath:
[----:B------:R-:W-:-:S13]  /*1da0*/  LOP3.LUT P0, RZ, R0, 0x7fffffff, RZ, 0xc0, !PT ;  /* 0x7fffffff00ff7812 */ /* 0x000fda000780c0ff */
[----:B------:R-:W-:Y:S01]  /*1db0*/  @!P0 MOV R7, R0 ;  /* 0x0000000000078202 */ /* 0x000fe20000000f00 */
[----:B------:R-:W-:Y:S06]  /*1dc0*/  @!P0 BRA `(.L_x_30) ;  /* 0x0000000000408947 */ /* 0x000fec0003800000 */
[----:B------:R-:W-:-:S13]  /*1dd0*/  FSETP.GEU.FTZ.AND P0, PT, R0, RZ, PT ;  /* 0x000000ff0000720b */ /* 0x000fda0003f1e000 */
[----:B------:R-:W-:Y:S01]  /*1de0*/  @!P0 MOV R7, 0x7fffffff ;  /* 0x7fffffff00078802 */ /* 0x000fe20000000f00 */
[----:B------:R-:W-:Y:S06]  /*1df0*/  @!P0 BRA `(.L_x_30) ;  /* 0x0000000000348947 */ /* 0x000fec0003800000 */
[----:B------:R-:W-:-:S13]  /*1e00*/  FSETP.GTU.FTZ.AND P0, PT, |R0|, +INF , PT ;  /* 0x7f8000000000780b */ /* 0x000fda0003f1c200 */
[----:B------:R-:W-:Y:S01]  /*1e10*/  @P0 FADD.FTZ R7, R0, 1 ;  /* 0x3f80000000070421 */ /* 0x000fe20000010000 */
[----:B------:R-:W-:Y:S06]  /*1e20*/  @P0 BRA `(.L_x_30) ;  /* 0x0000000000280947 */ /* 0x000fec0003800000 */
[----:B------:R-:W-:-:S13]  /*1e30*/  FSETP.NEU.FTZ.AND P0, PT, |R0|, +INF , PT ;  /* 0x7f8000000000780b */ /* 0x000fda0003f1d200 */
[----:B------:R-:W-:-:S04]  /*1e40*/  @P0 FFMA R24, R0, 1.84467440737095516160e+19, RZ ;  /* 0x5f80000000180823 */ /* 0x000fc800000000ff */
[----:B------:R-:W0:Y:S02]  /*1e50*/  @P0 MUFU.RSQ R7, R24 ;  /* 0x0000001800070308 */ /* 0x000e240000001400 */
[----:B0-----:R-:W-:Y:S01]  /*1e60*/  @P0 FMUL.FTZ R25, R24, R7 ;  /* 0x0000000718190220 */ /* 0x001fe20000410000 */
[----:B------:R-:W-:Y:S01]  /*1e70*/  @P0 FMUL.FTZ R27, R7, 0.5 ;  /* 0x3f000000071b0820 */ /* 0x000fe20000410000 */
[----:B------:R-:W-:Y:S02]  /*1e80*/  @!P0 MOV R7, R0 ;  /* 0x0000000000078202 */ /* 0x000fe40000000f00 */
[----:B------:R-:W-:-:S04]  /*1e90*/  @P0 FADD.FTZ R26, -R25, -RZ ;  /* 0x800000ff191a0221 */ /* 0x000fc80000010100 */
[----:B------:R-:W-:-:S04]  /*1ea0*/  @P0 FFMA R26, R25, R26, R24 ;  /* 0x0000001a191a0223 */ /* 0x000fc80000000018 */
[----:B------:R-:W-:-:S04]  /*1eb0*/  @P0 FFMA R26, R26, R27, R25 ;  /* 0x0000001b1a1a0223 */ /* 0x000fc80000000019 */
[----:B------:R-:W-:-:S07]  /*1ec0*/  @P0 FMUL.FTZ R7, R26, 2.3283064365386962891e-10 ;  /* 0x2f8000001a070820 */ /* 0x000fce0000410000 */
.L_x_30:
[----:B------:R-:W-:Y:S01]  /*1ed0*/  MOV R0, R7 ;  /* 0x0000000700007202 */ /* 0x000fe20000000f00 */
[----:B------:R-:W-:-:S04]  /*1ee0*/  HFMA2 R7, -RZ, RZ, 0, 0 ;  /* 0x00000000ff077431 */ /* 0x000fc800000001ff */
[----:B------:R-:W-:Y:S05]  /*1ef0*/  RET.REL.NODEC R6 `(_Z4stepiPfPiS0_S0_S0_S0_fffff) ;  /* 0xffffffe006407950 */ /* 0x000fea0003c3ffff */
        .weak           $__internal_1_$__cuda_sm3x_div_rn_noftz_f32_slowpath
        .type           $__internal_1_$__cuda_sm3x_div_rn_noftz_f32_slowpath,@function
        .size           $__internal_1_$__cuda_sm3x_div_rn_noftz_f32_slowpath,(.L_x_44 - $__internal_1_$__cuda_sm3x_div_rn_noftz_f32_slowpath)
$__internal_1_$__cuda_sm3x_div_rn_noftz_f32_slowpath:
[----:B------:R-:W-:Y:S01]  /*1f00*/  SHF.R.U32.HI R7, RZ, 0x17, R21 ;  /* 0x00000017ff077819 */ /* 0x000fe20000011615 */
[----:B------:R-:W-:Y:S01]  /*1f10*/  BSSY.RECONVERGENT B3, `(.L_x_31) ;  /* 0x0000064000037945 */ /* 0x000fe20003800200 */
[----:B------:R-:W-:Y:S02]  /*1f20*/  SHF.R.U32.HI R22, RZ, 0x17, R0 ;  /* 0x00000017ff167819 */ /* 0x000fe40000011600 */
[----:B------:R-:W-:Y:S02]  /*1f30*/  LOP3.LUT R7, R7, 0xff, RZ, 0xc0, !PT ;  /* 0x000000ff07077812 */ /* 0x000fe400078ec0ff */
[----:B------:R-:W-:Y:S02]  /*1f40*/  LOP3.LUT R22, R22, 0xff, RZ, 0xc0, !PT ;  /* 0x000000ff16167812 */ /* 0x000fe400078ec0ff */
[----:B------:R-:W-:Y:S02]  /*1f50*/  IADD3 R6, PT, PT, R7, -0x1, RZ ;  /* 0xffffffff07067810 */ /* 0x000fe40007ffe0ff */
[----:B------:R-:W-:-:S02]  /*1f60*/  IADD3 R24, PT, PT, R22, -0x1, RZ ;  /* 0xffffffff16187810 */ /* 0x000fc40007ffe0ff */
[----:B------:R-:W-:Y:S02]  /*1f70*/  ISETP.GT.U32.AND P0, PT, R6, 0xfd, PT ;  /* 0x000000fd0600780c */ /* 0x000fe40003f04070 */
[----:B------:R-:W-:Y:S02]  /*1f80*/  MOV R23, R21 ;  /* 0x0000001500177202 */ /* 0x000fe40000000f00 */
[----:B------:R-:W-:-:S13]  /*1f90*/  ISETP.GT.U32.OR P0, PT, R24, 0xfd, P0 ;  /* 0x000000fd1800780c */ /* 0x000fda0000704470 */
[----:B------:R-:W-:Y:S01]  /*1fa0*/  @!P0 MOV R6, RZ ;  /* 0x000000ff00068202 */ /* 0x000fe20000000f00 */
[----:B------:R-:W-:Y:S06]  /*1fb0*/  @!P0 BRA `(.L_x_32) ;  /* 0x0000000000608947 */ /* 0x000fec0003800000 */
[----:B------:R-:W-:Y:S02]  /*1fc0*/  FSETP.GTU.FTZ.AND P0, PT, |R0|, +INF , PT ;  /* 0x7f8000000000780b */ /* 0x000fe40003f1c200 */
[----:B------:R-:W-:-:S04]  /*1fd0*/  FSETP.GTU.FTZ.AND P2, PT, |R21|, +INF , PT ;  /* 0x7f8000001500780b */ /* 0x000fc80003f5c200 */
[----:B------:R-:W-:-:S13]  /*1fe0*/  PLOP3.LUT P0, PT, P0, P2, PT, 0xf8, 0x8f ;  /* 0x00000000008f781c */ /* 0x000fda0000705f70 */
[----:B------:R-:W-:Y:S05]  /*1ff0*/  @P0 BRA `(.L_x_33) ;  /* 0x0000000400500947 */ /* 0x000fea0003800000 */
[----:B------:R-:W-:-:S13]  /*2000*/  LOP3.LUT P0, RZ, R23, 0x7fffffff, R0, 0xc8, !PT ;  /* 0x7fffffff17ff7812 */ /* 0x000fda000780c800 */
[----:B------:R-:W-:Y:S05]  /*2010*/  @!P0 BRA `(.L_x_34) ;  /* 0x0000000400408947 */ /* 0x000fea0003800000 */
[C---:B------:R-:W-:Y:S02]  /*2020*/  FSETP.NEU.FTZ.AND P2, PT, |R0|.reuse, +INF , PT ;  /* 0x7f8000000000780b */ /* 0x040fe40003f5d200 */
[----:B------:R-:W-:Y:S02]  /*2030*/  FSETP.NEU.FTZ.AND P4, PT, |R21|, +INF , PT ;  /* 0x7f8000001500780b */ /* 0x000fe40003f9d200 */
[----:B------:R-:W-:-:S11]  /*2040*/  FSETP.NEU.FTZ.AND P0, PT, |R0|, +INF , PT ;  /* 0x7f8000000000780b */ /* 0x000fd60003f1d200 */
[----:B------:R-:W-:Y:S05]  /*2050*/  @!P4 BRA !P2, `(.L_x_34) ;  /* 0x000000040030c947 */ /* 0x000fea0005000000 */
[----:B------:R-:W-:-:S04]  /*2060*/  LOP3.LUT P2, RZ, R0, 0x7fffffff, RZ, 0xc0, !PT ;  /* 0x7fffffff00ff7812 */ /* 0x000fc8000784c0ff */
[----:B------:R-:W-:-:S13]  /*2070*/  PLOP3.LUT P2, PT, P4, P2, PT, 0x2f, 0xf2 ;  /* 0x0000000000f2781c */ /* 0x000fda0002744577 */
[----:B------:R-:W-:Y:S05]  /*2080*/  @P2 BRA `(.L_x_35) ;  /* 0x00000004001c2947 */ /* 0x000fea0003800000 */
[----:B------:R-:W-:-:S04]  /*2090*/  LOP3.LUT P2, RZ, R23, 0x7fffffff, RZ, 0xc0, !PT ;  /* 0x7fffffff17ff7812 */ /* 0x000fc8000784c0ff */
[----:B------:R-:W-:-:S13]  /*20a0*/  PLOP3.LUT P0, PT, P0, P2, PT, 0x2f, 0xf2 ;  /* 0x0000000000f2781c */ /* 0x000fda0000704577 */
[----:B------:R-:W-:Y:S05]  /*20b0*/  @P0 BRA `(.L_x_36) ;  /* 0x0000000400040947 */ /* 0x000fea0003800000 */
[----:B------:R-:W-:Y:S02]  /*20c0*/  ISETP.GE.AND P0, PT, R24, RZ, PT ;  /* 0x000000ff1800720c */ /* 0x000fe40003f06270 */
[----:B------:R-:W-:-:S04]  /*20d0*/  IADD3 R6, PT, PT, R7, -0x1, RZ ;  /* 0xffffffff07067810 */ /* 0x000fc80007ffe0ff */
[----:B------:R-:W-:-:S07]  /*20e0*/  ISETP.GE.AND P2, PT, R6, RZ, PT ;  /* 0x000000ff0600720c */ /* 0x000fce0003f46270 */
[----:B------:R-:W-:Y:S01]  /*20f0*/  @P0 MOV R6, RZ ;  /* 0x000000ff00060202 */ /* 0x000fe20000000f00 */
[----:B------:R-:W-:Y:S01]  /*2100*/  @!P0 FFMA R0, R0, 1.84467440737095516160e+19, RZ ;  /* 0x5f80000000008823 */ /* 0x000fe200000000ff */
[----:B------:R-:W-:-:S04]  /*2110*/  @!P0 MOV R6, 0xffffffc0 ;  /* 0xffffffc000068802 */ /* 0x000fc80000000f00 */
[----:B------:R-:W-:Y:S01]  /*2120*/  @!P2 FFMA R23, R21, 1.84467440737095516160e+19, RZ ;  /* 0x5f8000001517a823 */ /* 0x000fe200000000ff */
[----:B------:R-:W-:-:S07]  /*2130*/  @!P2 IADD3 R6, PT, PT, R6, 0x40, RZ ;  /* 0x000000400606a810 */ /* 0x000fce0007ffe0ff */
.L_x_32:
[----:B------:R-:W-:Y:S01]  /*2140*/  LEA R24, R7, 0xc0800000, 0x17 ;  /* 0xc080000007187811 */ /* 0x000fe200078eb8ff */
[----:B------:R-:W-:Y:S01]  /*2150*/  BSSY.RECONVERGENT B4, `(.L_x_37) ;  /* 0x0000036000047945 */ /* 0x000fe20003800200 */
[----:B------:R-:W-:Y:S02]  /*2160*/  IADD3 R22, PT, PT, R22, -0x7f, RZ ;  /* 0xffffff8116167810 */ /* 0x000fe40007ffe0ff */
[----:B------:R-:W-:-:S03]  /*2170*/  IADD3 R26, PT, PT, -R24, R23, RZ ;  /* 0x00000017181a7210 */ /* 0x000fc60007ffe1ff */
[----:B------:R-:W-:Y:S01]  /*2180*/  IMAD R0, R22, -0x800000, R0 ;  /* 0xff80000016007824 */ /* 0x000fe200078e0200 */
[----:B------:R-:W0:Y:S01]  /*2190*/  MUFU.RCP R24, R26 ;  /* 0x0000001a00187308 */ /* 0x000e220000001000 */
[----:B------:R-:W-:-:S04]  /*21a0*/  FADD.FTZ R25, -R26, -RZ ;  /* 0x800000ff1a197221 */ /* 0x000fc80000010100 */
[----:B0-----:R-:W-:-:S04]  /*21b0*/  FFMA R23, R24, R25, 1 ;  /* 0x3f80000018177423 */ /* 0x001fc80000000019 */
[----:B------:R-:W-:-:S04]  /*21c0*/  FFMA R23, R24, R23, R24 ;  /* 0x0000001718177223 */ /* 0x000fc80000000018 */
[----:B------:R-:W-:-:S04]  /*21d0*/  FFMA R24, R0, R23, RZ ;  /* 0x0000001700187223 */ /* 0x000fc800000000ff */
[----:B------:R-:W-:-:S04]  /*21e0*/  FFMA R27, R25, R24, R0 ;  /* 0x00000018191b7223 */ /* 0x000fc80000000000 */
[----:B------:R-:W-:Y:S01]  /*21f0*/  FFMA R24, R23, R27, R24 ;  /* 0x0000001b17187223 */ /* 0x000fe20000000018 */
[----:B------:R-:W-:-:S03]  /*2200*/  IADD3 R27, PT, PT, R22, 0x7f, -R7 ;  /* 0x0000007f161b7810 */ /* 0x000fc60007ffe807 */
[----:B------:R-:W-:Y:S01]  /*2210*/  FFMA R25, R25, R24, R0 ;  /* 0x0000001819197223 */ /* 0x000fe20000000000 */
[----:B------:R-:W-:-:S03]  /*2220*/  IADD3 R27, PT, PT, R27, R6, RZ ;  /* 0x000000061b1b7210 */ /* 0x000fc60007ffe0ff */
[----:B------:R-:W-:-:S05]  /*2230*/  FFMA R0, R23, R25, R24 ;  /* 0x0000001917007223 */ /* 0x000fca0000000018 */
[----:B------:R-:W-:-:S04]  /*2240*/  SHF.R.U32.HI R7, RZ, 0x17, R0 ;  /* 0x00000017ff077819 */ /* 0x000fc80000011600 */
[----:B------:R-:W-:-:S04]  /*2250*/  LOP3.LUT R7, R7, 0xff, RZ, 0xc0, !PT ;  /* 0x000000ff07077812 */ /* 0x000fc800078ec0ff */
[----:B------:R-:W-:-:S04]  /*2260*/  IADD3 R7, PT, PT, R7, R27, RZ ;  /* 0x0000001b07077210 */ /* 0x000fc80007ffe0ff */
[----:B------:R-:W-:-:S04]  /*2270*/  IADD3 R6, PT, PT, R7, -0x1, RZ ;  /* 0xffffffff07067810 */ /* 0x000fc80007ffe0ff */
[----:B------:R-:W-:-:S13]  /*2280*/  ISETP.GE.U32.AND P0, PT, R6, 0xfe, PT ;  /* 0x000000fe0600780c */ /* 0x000fda0003f06070 */
[----:B------:R-:W-:Y:S05]  /*2290*/  @!P0 BRA `(.L_x_38) ;  /* 0x0000000000808947 */ /* 0x000fea0003800000 */
[----:B------:R-:W-:-:S13]  /*22a0*/  ISETP.GT.AND P0, PT, R7, 0xfe, PT ;  /* 0x000000fe0700780c */ /* 0x000fda0003f04270 */
[----:B------:R-:W-:Y:S05]  /*22b0*/  @P0 BRA `(.L_x_39) ;  /* 0x00000000006c0947 */ /* 0x000fea0003800000 */
[----:B------:R-:W-:-:S13]  /*22c0*/  ISETP.GE.AND P0, PT, R7, 0x1, PT ;  /* 0x000000010700780c */ /* 0x000fda0003f06270 */
[----:B------:R-:W-:Y:S05]  /*22d0*/  @P0 BRA `(.L_x_40) ;  /* 0x0000000000740947 */ /* 0x000fea0003800000 */
[----:B------:R-:W-:Y:S02]  /*22e0*/  ISETP.GE.AND P0, PT, R7, -0x18, PT ;  /* 0xffffffe80700780c */ /* 0x000fe40003f06270 */
[----:B------:R-:W-:-:S11]  /*22f0*/  LOP3.LUT R0, R0, 0x80000000, RZ, 0xc0, !PT ;  /* 0x8000000000007812 */ /* 0x000fd600078ec0ff */
[----:B------:R-:W-:Y:S05]  /*2300*/  @!P0 BRA `(.L_x_40) ;  /* 0x0000000000688947 */ /* 0x000fea0003800000 */
[-CC-:B------:R-:W-:Y:S01]  /*2310*/  FFMA.RZ R6, R23, R25.reuse, R24.reuse ;  /* 0x0000001917067223 */ /* 0x180fe2000000c018 */
[C---:B------:R-:W-:Y:S02]  /*2320*/  ISETP.NE.AND P4, PT, R7.reuse, RZ, PT ;  /* 0x000000ff0700720c */ /* 0x040fe40003f85270 */
[----:B------:R-:W-:Y:S02]  /*2330*/  ISETP.NE.AND P2, PT, R7, RZ, PT ;  /* 0x000000ff0700720c */ /* 0x000fe40003f45270 */
[----:B------:R-:W-:Y:S01]  /*2340*/  LOP3.LUT R22, R6, 0x7fffff, RZ, 0xc0, !PT ;  /* 0x007fffff06167812 */ /* 0x000fe200078ec0ff */
[CCC-:B------:R-:W-:Y:S01]  /*2350*/  FFMA.RP R6, R23.reuse, R25.reuse, R24.reuse ;  /* 0x0000001917067223 */ /* 0x1c0fe20000008018 */
[----:B------:R-:W-:Y:S01]  /*2360*/  FFMA.RM R23, R23, R25, R24 ;  /* 0x0000001917177223 */ /* 0x000fe20000004018 */
[----:B------:R-:W-:Y:S02]  /*2370*/  IADD3 R25, PT, PT, R7, 0x20, RZ ;  /* 0x0000002007197810 */ /* 0x000fe40007ffe0ff */
[----:B------:R-:W-:-:S02]  /*2380*/  LOP3.LUT R22, R22, 0x800000, RZ, 0xfc, !PT ;  /* 0x0080000016167812 */ /* 0x000fc400078efcff */
[----:B------:R-:W-:Y:S02]  /*2390*/  IADD3 R7, PT, PT, -R7, RZ, RZ ;  /* 0x000000ff07077210 */ /* 0x000fe40007ffe1ff */
[----:B------:R-:W-:Y:S02]  /*23a0*/  SHF.L.U32 R25, R22, R25, RZ ;  /* 0x0000001916197219 */ /* 0x000fe400000006ff */
[----:B------:R-:W-:Y:S02]  /*23b0*/  FSETP.NEU.FTZ.AND P0, PT, R6, R23, PT ;  /* 0x000000170600720b */ /* 0x000fe40003f1d000 */
[----:B------:R-:W-:Y:S02]  /*23c0*/  SEL R7, R7, RZ, P4 ;  /* 0x000000ff07077207 */ /* 0x000fe40002000000 */
[----:B------:R-:W-:Y:S02]  /*23d0*/  ISETP.NE.AND P2, PT, R25, RZ, P2 ;  /* 0x000000ff1900720c */ /* 0x000fe40001745270 */
[----:B------:R-:W-:-:S02]  /*23e0*/  SHF.R.U32.HI R7, RZ, R7, R22 ;  /* 0x00000007ff077219 */ /* 0x000fc40000011616 */
[----:B------:R-:W-:Y:S02]  /*23f0*/  PLOP3.LUT P0, PT, P0, P2, PT, 0xf8, 0x8f ;  /* 0x00000000008f781c */ /* 0x000fe40000705f70 */
[----:B------:R-:W-:Y:S02]  /*2400*/  SHF.R.U32.HI R23, RZ, 0x1, R7 ;  /* 0x00000001ff177819 */ /* 0x000fe40000011607 */
[----:B------:R-:W-:-:S04]  /*2410*/  SEL R6, RZ, 0x1, !P0 ;  /* 0x00000001ff067807 */ /* 0x000fc80004000000 */
[----:B------:R-:W-:-:S04]  /*2420*/  LOP3.LUT R6, R6, 0x1, R23, 0xf8, !PT ;  /* 0x0000000106067812 */ /* 0x000fc800078ef817 */
[----:B------:R-:W-:-:S04]  /*2430*/  LOP3.LUT R6, R6, R7, RZ, 0xc0, !PT ;  /* 0x0000000706067212 */ /* 0x000fc800078ec0ff */
[----:B------:R-:W-:-:S04]  /*2440*/  IADD3 R23, PT, PT, R23, R6, RZ ;  /* 0x0000000617177210 */ /* 0x000fc80007ffe0ff */
[----:B------:R-:W-:Y:S01]  /*2450*/  LOP3.LUT R0, R23, R0, RZ, 0xfc, !PT ;  /* 0x0000000017007212 */ /* 0x000fe200078efcff */
[----:B------:R-:W-:Y:S06]  /*2460*/  BRA `(.L_x_40) ;  /* 0x0000000000107947 */ /* 0x000fec0003800000 */
.L_x_39:
[----:B------:R-:W-:-:S04]  /*2470*/  LOP3.LUT R0, R0, 0x80000000, RZ, 0xc0, !PT ;  /* 0x8000000000007812 */ /* 0x000fc800078ec0ff */
[----:B------:R-:W-:Y:S01]  /*2480*/  LOP3.LUT R0, R0, 0x7f800000, RZ, 0xfc, !PT ;  /* 0x7f80000000007812 */ /* 0x000fe200078efcff */
[----:B------:R-:W-:Y:S06]  /*2490*/  BRA `(.L_x_40) ;  /* 0x0000000000047947 */ /* 0x000fec0003800000 */
.L_x_38:
[----:B------:R-:W-:-:S07]  /*24a0*/  LEA R0, R27, R0, 0x17 ;  /* 0x000000001b007211 */ /* 0x000fce00078eb8ff */
.L_x_40:
[----:B------:R-:W-:Y:S05]  /*24b0*/  BSYNC.RECONVERGENT B4 ;  /* 0x0000000000047941 */ /* 0x000fea0003800200 */
.L_x_37:
[----:B------:R-:W-:Y:S05]  /*24c0*/  BRA `(.L_x_41) ;  /* 0x0000000000207947 */ /* 0x000fea0003800000 */
.L_x_36:
[----:B------:R-:W-:-:S04]  /*24d0*/  LOP3.LUT R0, R23, 0x80000000, R0, 0x48, !PT ;  /* 0x8000000017007812 */ /* 0x000fc800078e4800 */
[----:B------:R-:W-:Y:S01]  /*24e0*/  LOP3.LUT R0, R0, 0x7f800000, RZ, 0xfc, !PT ;  /* 0x7f80000000007812 */ /* 0x000fe200078efcff */
[----:B------:R-:W-:Y:S06]  /*24f0*/  BRA `(.L_x_41) ;  /* 0x0000000000147947 */ /* 0x000fec0003800000 */
.L_x_35:
[----:B------:R-:W-:Y:S01]  /*2500*/  LOP3.LUT R0, R23, 0x80000000, R0, 0x48, !PT ;  /* 0x8000000017007812 */ /* 0x000fe200078e4800 */
[----:B------:R-:W-:Y:S06]  /*2510*/  BRA `(.L_x_41) ;  /* 0x00000000000c7947 */ /* 0x000fec0003800000 */
.L_x_34:
[----:B------:R-:W0:Y:S01]  /*2520*/  MUFU.RSQ R0, -QNAN ;  /* 0xffc0000000007908 */ /* 0x000e220000001400 */
[----:B------:R-:W-:Y:S05]  /*2530*/  BRA `(.L_x_41) ;  /* 0x0000000000047947 */ /* 0x000fea0003800000 */
.L_x_33:
[----:B------:R-:W-:-:S07]  /*2540*/  FADD.FTZ R0, R0, R21 ;  /* 0x0000001500007221 */ /* 0x000fce0000010000 */
.L_x_41:
[----:B------:R-:W-:Y:S05]  /*2550*/  BSYNC.RECONVERGENT B3 ;  /* 0x0000000000037941 */ /* 0x000fea0003800200 */
.L_x_31:
[----:B------:R-:W-:Y:S01]  /*2560*/  HFMA2 R7, -RZ, RZ, 0, 0 ;  /* 0x00000000ff077431 */ /* 0x000fe200000001ff */
[----:B------:R-:W-:-:S04]  /*2570*/  MOV R6, R9 ;  /* 0x0000000900067202 */ /* 0x000fc80000000f00 */
[----:B0-----:R-:W-:Y:S05]  /*2580*/  RET.REL.NODEC R6 `(_Z4stepiPfPiS0_S0_S0_S0_fffff) ;  /* 0xffffffd8069c7950 */ /* 0x001fea0003c3ffff */
.L_x_42:
[----:B------:R-:W-:-:S00]  /*2590*/  BRA `(.L_x_42) ;  /* 0xfffffffc00fc7947 */ /* 0x000fc0000383ffff */
[----:B------:R-:W-:-:S00]  /*25a0*/  NOP ;  /* 0x0000000000007918 */ /* 0x000fc00000000000 */
        /* <DEDUP_REMOVED lines=13> */
.L_x_44:


//--------------------- .nv.shared.reserved.0     --------------------------
	.section	.nv.shared.reserved.0,"aw",@nobits
	.weak		__nv_reservedSMEM_offset_0_alias
	.size		__nv_reservedSMEM_offset_0_alias, 0, 64
	.other		__nv_reservedSMEM_offset_0_alias,@"STO_CUDA_RESERVED_SHARED STV_DEFAULT"
__nv_reservedSMEM_offset_0_alias:
	.zero		0
	.zero		64


//--------------------- .nv.constant0._Z4stepiPfPiS0_S0_S0_S0_fffff --------------------------
	.section	.nv.constant0._Z4stepiPfPiS0_S0_S0_S0_fffff,"a",@progbits
	.sectionflags	@""
	.align	4
.nv.constant0._Z4stepiPfPiS0_S0_S0_S0_fffff:
	.zero		972


//--------------------- SYMBOLS --------------------------

	.type		.nv.reservedSmem.offset0,@object
	.size		.nv.reservedSmem.offset0,0x4
